//
// Generated by NVIDIA NVVM Compiler
//
// Compiler Build ID: CL-36424714
// Cuda compilation tools, release 13.0, V13.0.88
// Based on NVVM 20.0.0
//

.version 9.0
.target sm_100
.address_size 64

	// .globl	findMetricCenter
// shrdMaxRadius has been demoted

.visible .entry findMetricCenter(
	.param .u64 .ptr .align 1 findMetricCenter_param_0,
	.param .u32 findMetricCenter_param_1,
	.param .u64 .ptr .align 1 findMetricCenter_param_2
)
{
	.reg .pred 	%p<47>;
	.reg .b32 	%r<44>;
	.reg .b64 	%rd<19>;
	.reg .b64 	%fd<136>;
	// demoted variable
	.shared .align 8 .b8 shrdMaxRadius[16384];
	ld.param.u64 	%rd8, [findMetricCenter_param_0];
	ld.param.u32 	%r18, [findMetricCenter_param_1];
	ld.param.u64 	%rd9, [findMetricCenter_param_2];
	cvta.to.global.u64 	%rd1, %rd8;
	cvta.to.global.u64 	%rd10, %rd9;
	mov.u32 	%r40, %ctaid.x;
	mov.u32 	%r2, %tid.x;
	mul.wide.u32 	%rd11, %r40, 16;
	add.s64 	%rd2, %rd10, %rd11;
	mov.b64 	%rd12, 9218868437227405311;
	st.global.u64 	[%rd2], %rd12;
	mov.b32 	%r19, 0;
	st.global.u32 	[%rd2+8], %r19;
	setp.ge.s32 	%p1, %r40, %r18;
	@%p1 bra 	$L__BB0_67;
	shl.b32 	%r20, %r2, 4;
	mov.u32 	%r21, shrdMaxRadius;
	add.s32 	%r3, %r21, %r20;
	not.b32 	%r22, %r2;
	add.s32 	%r4, %r18, %r22;
	and.b32  	%r5, %r4, 3072;
	mul.wide.u32 	%rd13, %r2, 16;
	add.s64 	%rd3, %rd1, %rd13;
$L__BB0_2:
	setp.ge.u32 	%p2, %r2, %r18;
	mov.b64 	%rd14, 0;
	st.shared.u64 	[%r3], %rd14;
	mov.b32 	%r23, 0;
	st.shared.u32 	[%r3+8], %r23;
	@%p2 bra 	$L__BB0_30;
	setp.eq.s32 	%p3, %r5, 3072;
	mul.wide.u32 	%rd15, %r40, 16;
	add.s64 	%rd4, %rd1, %rd15;
	mov.f64 	%fd127, 0d0000000000000000;
	mov.f64 	%fd112, 0d0000000000000000;
	mov.u32 	%r41, %r2;
	@%p3 bra 	$L__BB0_15;
	setp.eq.s32 	%p4, %r2, %r40;
	mov.f64 	%fd127, %fd112;
	@%p4 bra 	$L__BB0_7;
	ld.global.f64 	%fd47, [%rd3];
	ld.global.f64 	%fd48, [%rd4];
	sub.f64 	%fd49, %fd47, %fd48;
	ld.global.f64 	%fd50, [%rd3+8];
	ld.global.f64 	%fd51, [%rd4+8];
	sub.f64 	%fd52, %fd50, %fd51;
	mul.f64 	%fd53, %fd52, %fd52;
	fma.rn.f64 	%fd1, %fd49, %fd49, %fd53;
	setp.leu.f64 	%p5, %fd1, 0d0000000000000000;
	@%p5 bra 	$L__BB0_7;
	sqrt.rn.f64 	%fd127, %fd1;
	st.shared.f64 	[%r3], %fd127;
	st.shared.u32 	[%r3+8], %r40;
$L__BB0_7:
	or.b32  	%r41, %r2, 1024;
	setp.eq.s32 	%p6, %r5, 0;
	@%p6 bra 	$L__BB0_15;
	setp.eq.s32 	%p7, %r41, %r40;
	@%p7 bra 	$L__BB0_11;
	ld.global.f64 	%fd54, [%rd3+16384];
	ld.global.f64 	%fd55, [%rd4];
	sub.f64 	%fd56, %fd54, %fd55;
	ld.global.f64 	%fd57, [%rd3+16392];
	ld.global.f64 	%fd58, [%rd4+8];
	sub.f64 	%fd59, %fd57, %fd58;
	mul.f64 	%fd60, %fd59, %fd59;
	fma.rn.f64 	%fd61, %fd56, %fd56, %fd60;
	sqrt.rn.f64 	%fd4, %fd61;
	setp.geu.f64 	%p8, %fd127, %fd4;
	@%p8 bra 	$L__BB0_11;
	st.shared.f64 	[%r3], %fd4;
	st.shared.u32 	[%r3+8], %r40;
	mov.f64 	%fd127, %fd4;
$L__BB0_11:
	or.b32  	%r41, %r2, 2048;
	setp.eq.s32 	%p9, %r5, 1024;
	@%p9 bra 	$L__BB0_15;
	or.b32  	%r9, %r2, 3072;
	setp.eq.s32 	%p10, %r41, %r40;
	mov.u32 	%r41, %r9;
	@%p10 bra 	$L__BB0_15;
	ld.global.f64 	%fd62, [%rd3+32768];
	ld.global.f64 	%fd63, [%rd4];
	sub.f64 	%fd64, %fd62, %fd63;
	ld.global.f64 	%fd65, [%rd3+32776];
	ld.global.f64 	%fd66, [%rd4+8];
	sub.f64 	%fd67, %fd65, %fd66;
	mul.f64 	%fd68, %fd67, %fd67;
	fma.rn.f64 	%fd69, %fd64, %fd64, %fd68;
	sqrt.rn.f64 	%fd6, %fd69;
	setp.geu.f64 	%p11, %fd127, %fd6;
	mov.u32 	%r41, %r9;
	@%p11 bra 	$L__BB0_15;
	st.shared.f64 	[%r3], %fd6;
	st.shared.u32 	[%r3+8], %r40;
	mov.f64 	%fd127, %fd6;
	mov.u32 	%r41, %r9;
$L__BB0_15:
	setp.lt.u32 	%p12, %r4, 3072;
	@%p12 bra 	$L__BB0_30;
	sub.s32 	%r42, %r41, %r40;
	mul.wide.u32 	%rd16, %r41, 16;
	add.s64 	%rd17, %rd1, %rd16;
	add.s64 	%rd18, %rd17, 32768;
$L__BB0_17:
	setp.eq.s32 	%p13, %r42, 0;
	@%p13 bra 	$L__BB0_20;
	ld.global.f64 	%fd70, [%rd18+-32768];
	ld.global.f64 	%fd71, [%rd4];
	sub.f64 	%fd72, %fd70, %fd71;
	ld.global.f64 	%fd73, [%rd18+-32760];
	ld.global.f64 	%fd74, [%rd4+8];
	sub.f64 	%fd75, %fd73, %fd74;
	mul.f64 	%fd76, %fd75, %fd75;
	fma.rn.f64 	%fd77, %fd72, %fd72, %fd76;
	sqrt.rn.f64 	%fd12, %fd77;
	setp.geu.f64 	%p14, %fd127, %fd12;
	@%p14 bra 	$L__BB0_20;
	st.shared.f64 	[%r3], %fd12;
	st.shared.u32 	[%r3+8], %r40;
	mov.f64 	%fd127, %fd12;
$L__BB0_20:
	add.s32 	%r24, %r41, 1024;
	setp.eq.s32 	%p15, %r24, %r40;
	@%p15 bra 	$L__BB0_23;
	ld.global.f64 	%fd78, [%rd18+-16384];
	ld.global.f64 	%fd79, [%rd4];
	sub.f64 	%fd80, %fd78, %fd79;
	ld.global.f64 	%fd81, [%rd18+-16376];
	ld.global.f64 	%fd82, [%rd4+8];
	sub.f64 	%fd83, %fd81, %fd82;
	mul.f64 	%fd84, %fd83, %fd83;
	fma.rn.f64 	%fd85, %fd80, %fd80, %fd84;
	sqrt.rn.f64 	%fd17, %fd85;
	setp.geu.f64 	%p16, %fd127, %fd17;
	@%p16 bra 	$L__BB0_23;
	st.shared.f64 	[%r3], %fd17;
	st.shared.u32 	[%r3+8], %r40;
	mov.f64 	%fd127, %fd17;
$L__BB0_23:
	add.s32 	%r25, %r41, 2048;
	setp.eq.s32 	%p17, %r25, %r40;
	@%p17 bra 	$L__BB0_26;
	ld.global.f64 	%fd86, [%rd18];
	ld.global.f64 	%fd87, [%rd4];
	sub.f64 	%fd88, %fd86, %fd87;
	ld.global.f64 	%fd89, [%rd18+8];
	ld.global.f64 	%fd90, [%rd4+8];
	sub.f64 	%fd91, %fd89, %fd90;
	mul.f64 	%fd92, %fd91, %fd91;
	fma.rn.f64 	%fd93, %fd88, %fd88, %fd92;
	sqrt.rn.f64 	%fd22, %fd93;
	setp.geu.f64 	%p18, %fd127, %fd22;
	@%p18 bra 	$L__BB0_26;
	st.shared.f64 	[%r3], %fd22;
	st.shared.u32 	[%r3+8], %r40;
	mov.f64 	%fd127, %fd22;
$L__BB0_26:
	add.s32 	%r26, %r41, 3072;
	setp.eq.s32 	%p19, %r26, %r40;
	@%p19 bra 	$L__BB0_29;
	ld.global.f64 	%fd94, [%rd18+16384];
	ld.global.f64 	%fd95, [%rd4];
	sub.f64 	%fd96, %fd94, %fd95;
	ld.global.f64 	%fd97, [%rd18+16392];
	ld.global.f64 	%fd98, [%rd4+8];
	sub.f64 	%fd99, %fd97, %fd98;
	mul.f64 	%fd100, %fd99, %fd99;
	fma.rn.f64 	%fd101, %fd96, %fd96, %fd100;
	sqrt.rn.f64 	%fd27, %fd101;
	setp.geu.f64 	%p20, %fd127, %fd27;
	@%p20 bra 	$L__BB0_29;
	st.shared.f64 	[%r3], %fd27;
	st.shared.u32 	[%r3+8], %r40;
	mov.f64 	%fd127, %fd27;
$L__BB0_29:
	add.s32 	%r41, %r41, 4096;
	add.s32 	%r42, %r42, 4096;
	add.s64 	%rd18, %rd18, 65536;
	setp.lt.s32 	%p21, %r41, %r18;
	@%p21 bra 	$L__BB0_17;
$L__BB0_30:
	setp.gt.u32 	%p22, %r2, 511;
	bar.sync 	0;
	@%p22 bra 	$L__BB0_33;
	ld.shared.f64 	%fd102, [%r3];
	ld.shared.f64 	%fd32, [%r3+8192];
	setp.geu.f64 	%p23, %fd102, %fd32;
	@%p23 bra 	$L__BB0_33;
	st.shared.f64 	[%r3], %fd32;
	ld.shared.u32 	%r27, [%r3+8200];
	st.shared.u32 	[%r3+8], %r27;
$L__BB0_33:
	setp.gt.u32 	%p24, %r2, 255;
	bar.sync 	0;
	@%p24 bra 	$L__BB0_36;
	ld.shared.f64 	%fd103, [%r3];
	ld.shared.f64 	%fd33, [%r3+4096];
	setp.geu.f64 	%p25, %fd103, %fd33;
	@%p25 bra 	$L__BB0_36;
	st.shared.f64 	[%r3], %fd33;
	ld.shared.u32 	%r28, [%r3+4104];
	st.shared.u32 	[%r3+8], %r28;
$L__BB0_36:
	setp.gt.u32 	%p26, %r2, 127;
	bar.sync 	0;
	@%p26 bra 	$L__BB0_39;
	ld.shared.f64 	%fd104, [%r3];
	ld.shared.f64 	%fd34, [%r3+2048];
	setp.geu.f64 	%p27, %fd104, %fd34;
	@%p27 bra 	$L__BB0_39;
	st.shared.f64 	[%r3], %fd34;
	ld.shared.u32 	%r29, [%r3+2056];
	st.shared.u32 	[%r3+8], %r29;
$L__BB0_39:
	setp.gt.u32 	%p28, %r2, 63;
	bar.sync 	0;
	@%p28 bra 	$L__BB0_42;
	ld.shared.f64 	%fd105, [%r3];
	ld.shared.f64 	%fd35, [%r3+1024];
	setp.geu.f64 	%p29, %fd105, %fd35;
	@%p29 bra 	$L__BB0_42;
	st.shared.f64 	[%r3], %fd35;
	ld.shared.u32 	%r30, [%r3+1032];
	st.shared.u32 	[%r3+8], %r30;
$L__BB0_42:
	setp.gt.u32 	%p30, %r2, 31;
	bar.sync 	0;
	@%p30 bra 	$L__BB0_45;
	ld.shared.f64 	%fd106, [%r3];
	ld.shared.f64 	%fd36, [%r3+512];
	setp.geu.f64 	%p31, %fd106, %fd36;
	@%p31 bra 	$L__BB0_45;
	st.shared.f64 	[%r3], %fd36;
	ld.shared.u32 	%r31, [%r3+520];
	st.shared.u32 	[%r3+8], %r31;
$L__BB0_45:
	setp.gt.u32 	%p32, %r2, 15;
	bar.sync 	0;
	@%p32 bra 	$L__BB0_48;
	ld.shared.f64 	%fd107, [%r3];
	ld.shared.f64 	%fd37, [%r3+256];
	setp.geu.f64 	%p33, %fd107, %fd37;
	@%p33 bra 	$L__BB0_48;
	st.shared.f64 	[%r3], %fd37;
	ld.shared.u32 	%r32, [%r3+264];
	st.shared.u32 	[%r3+8], %r32;
$L__BB0_48:
	setp.gt.u32 	%p34, %r2, 7;
	bar.sync 	0;
	@%p34 bra 	$L__BB0_51;
	ld.shared.f64 	%fd108, [%r3];
	ld.shared.f64 	%fd38, [%r3+128];
	setp.geu.f64 	%p35, %fd108, %fd38;
	@%p35 bra 	$L__BB0_51;
	st.shared.f64 	[%r3], %fd38;
	ld.shared.u32 	%r33, [%r3+136];
	st.shared.u32 	[%r3+8], %r33;
$L__BB0_51:
	setp.gt.u32 	%p36, %r2, 3;
	bar.sync 	0;
	@%p36 bra 	$L__BB0_54;
	ld.shared.f64 	%fd109, [%r3];
	ld.shared.f64 	%fd39, [%r3+64];
	setp.geu.f64 	%p37, %fd109, %fd39;
	@%p37 bra 	$L__BB0_54;
	st.shared.f64 	[%r3], %fd39;
	ld.shared.u32 	%r34, [%r3+72];
	st.shared.u32 	[%r3+8], %r34;
$L__BB0_54:
	setp.gt.u32 	%p38, %r2, 1;
	bar.sync 	0;
	@%p38 bra 	$L__BB0_57;
	ld.shared.f64 	%fd110, [%r3];
	ld.shared.f64 	%fd40, [%r3+32];
	setp.geu.f64 	%p39, %fd110, %fd40;
	@%p39 bra 	$L__BB0_57;
	st.shared.f64 	[%r3], %fd40;
	ld.shared.u32 	%r35, [%r3+40];
	st.shared.u32 	[%r3+8], %r35;
$L__BB0_57:
	setp.ne.s32 	%p40, %r2, 0;
	bar.sync 	0;
	@%p40 bra 	$L__BB0_60;
	ld.shared.f64 	%fd111, [%r3];
	ld.shared.f64 	%fd41, [shrdMaxRadius+16];
	setp.geu.f64 	%p41, %fd111, %fd41;
	@%p41 bra 	$L__BB0_60;
	st.shared.f64 	[%r3], %fd41;
	ld.shared.u32 	%r36, [shrdMaxRadius+24];
	st.shared.u32 	[%r3+8], %r36;
$L__BB0_60:
	setp.ne.s32 	%p42, %r2, 0;
	bar.sync 	0;
	@%p42 bra 	$L__BB0_66;
	ld.global.f64 	%fd42, [%rd2];
	ld.shared.f64 	%fd43, [shrdMaxRadius];
	setp.leu.f64 	%p43, %fd42, %fd43;
	@%p43 bra 	$L__BB0_63;
	st.global.f64 	[%rd2], %fd43;
	ld.shared.u32 	%r38, [shrdMaxRadius+8];
	st.global.u32 	[%rd2+8], %r38;
	bra.uni 	$L__BB0_66;
$L__BB0_63:
	setp.neu.f64 	%p44, %fd42, %fd43;
	@%p44 bra 	$L__BB0_66;
	ld.global.u32 	%r37, [%rd2+8];
	ld.shared.u32 	%r16, [shrdMaxRadius+8];
	setp.le.s32 	%p45, %r37, %r16;
	@%p45 bra 	$L__BB0_66;
	st.global.u32 	[%rd2+8], %r16;
$L__BB0_66:
	mov.u32 	%r39, %nctaid.x;
	add.s32 	%r40, %r40, %r39;
	setp.lt.s32 	%p46, %r40, %r18;
	@%p46 bra 	$L__BB0_2;
$L__BB0_67:
	ret;

}


// ===== COMPILED SASS (sm_100) =====

	.target	sm_100

	.elftype	@"ET_EXEC"


//--------------------- .note.nv.tkinfo           --------------------------
	.section	.note.nv.tkinfo,"",@"SHT_NOTE"
	.sectionflags	@"SHF_NOTE_NV_TKINFO"
	.tkinfo
        /*0018*/ 	.word	0x00000002
        /*0030*/ 	.string	""
        /*0030*/ 	.string	"ptxas"
        /*0030*/ 	.string	"Cuda compilation tools, release 13.0, V13.0.88"
        /*0030*/ 	.string	"Build cuda_13.0.r13.0/compiler.36424714_0"
        /*0030*/ 	.string	"-arch sm_100 -m 64 "



//--------------------- .note.nv.cuinfo           --------------------------
	.section	.note.nv.cuinfo,"",@"SHT_NOTE"
	.sectionflags	@"SHF_NOTE_NV_CUINFO"
        /*0018*/ 	.short	0x0002
        /*001a*/ 	.short	0x0064
        /*001c*/ 	.short	0x0082
	.zero		2


//--------------------- .nv.info                  --------------------------
	.section	.nv.info,"",@"SHT_CUDA_INFO"
	.align	4


	//----- nvinfo : EIATTR_REGCOUNT
	.align		4
        /*0000*/ 	.byte	0x04, 0x2f
        /*0002*/ 	.short	(.L_1 - .L_0)
	.align		4
.L_0:
        /*0004*/ 	.word	index@(findMetricCenter)
        /*0008*/ 	.word	0x00000026


	//----- nvinfo : EIATTR_FRAME_SIZE
	.align		4
.L_1:
        /*000c*/ 	.byte	0x04, 0x11
        /*000e*/ 	.short	(.L_3 - .L_2)
	.align		4
.L_2:
        /*0010*/ 	.word	index@($__internal_0_$__cuda_sm20_dsqrt_rn_f64_mediumpath_v1)
        /*0014*/ 	.word	0x00000000


	//----- nvinfo : EIATTR_FRAME_SIZE
	.align		4
.L_3:
        /*0018*/ 	.byte	0x04, 0x11
        /*001a*/ 	.short	(.L_5 - .L_4)
	.align		4
.L_4:
        /*001c*/ 	.word	index@(findMetricCenter)
        /*0020*/ 	.word	0x00000000


	//----- nvinfo : EIATTR_MIN_STACK_SIZE
	.align		4
.L_5:
        /*0024*/ 	.byte	0x04, 0x12
        /*0026*/ 	.short	(.L_7 - .L_6)
	.align		4
.L_6:
        /*0028*/ 	.word	index@(findMetricCenter)
        /*002c*/ 	.word	0x00000000
.L_7:


//--------------------- .nv.compat                --------------------------
	.section	.nv.compat,"",@"SHT_CUDA_COMPAT_INFO"
	.align	4
        /*0000*/ 	.byte	0x02, 0x09, 0x00, 0x00, 0x02, 0x02, 0x01, 0x00, 0x02, 0x05, 0x05, 0x00, 0x03, 0x07, 0x01, 0x01
        /*0010*/ 	.byte	0x02, 0x03, 0x00, 0x00, 0x02, 0x06, 0x01, 0x00, 0x04, 0x0b, 0x08, 0x00, 0x01, 0x00, 0x00, 0x00
        /*0020*/ 	.byte	0x00, 0x00, 0x00, 0x00


//--------------------- .nv.info.findMetricCenter --------------------------
	.section	.nv.info.findMetricCenter,"",@"SHT_CUDA_INFO"
	.sectionflags	@""
	.align	4


	//----- nvinfo : EIATTR_CUDA_API_VERSION
	.align		4
        /*0000*/ 	.byte	0x04, 0x37
        /*0002*/ 	.short	(.L_9 - .L_8)
.L_8:
        /*0004*/ 	.word	0x00000082


	//----- nvinfo : EIATTR_KPARAM_INFO
	.align		4
.L_9:
        /*0008*/ 	.byte	0x04, 0x17
        /*000a*/ 	.short	(.L_11 - .L_10)
.L_10:
        /*000c*/ 	.word	0x00000000
        /*0010*/ 	.short	0x0002
        /*0012*/ 	.short	0x0010
        /*0014*/ 	.byte	0x00, 0xf5, 0x21, 0x00


	//----- nvinfo : EIATTR_KPARAM_INFO
	.align		4
.L_11:
        /*0018*/ 	.byte	0x04, 0x17
        /*001a*/ 	.short	(.L_13 - .L_12)
.L_12:
        /*001c*/ 	.word	0x00000000
        /*0020*/ 	.short	0x0001
        /*0022*/ 	.short	0x0008
        /*0024*/ 	.byte	0x00, 0xf0, 0x11, 0x00


	//----- nvinfo : EIATTR_KPARAM_INFO
	.align		4
.L_13:
        /*0028*/ 	.byte	0x04, 0x17
        /*002a*/ 	.short	(.L_15 - .L_14)
.L_14:
        /*002c*/ 	.word	0x00000000
        /*0030*/ 	.short	0x0000
        /*0032*/ 	.short	0x0000
        /*0034*/ 	.byte	0x00, 0xf5, 0x21, 0x00


	//----- nvinfo : EIATTR_SPARSE_MMA_MASK
	.align		4
.L_15:
        /*0038*/ 	.byte	0x03, 0x50
        /*003a*/ 	.short	0x0000


	//----- nvinfo : EIATTR_MAXREG_COUNT
	.align		4
        /*003c*/ 	.byte	0x03, 0x1b
        /*003e*/ 	.short	0x00ff


	//----- nvinfo : EIATTR_NUM_BARRIERS
	.align		4
        /*0040*/ 	.byte	0x02, 0x4c
        /*0042*/ 	.byte	0x01
	.zero		1


	//----- nvinfo : EIATTR_MERCURY_ISA_VERSION
	.align		4
        /*0044*/ 	.byte	0x03, 0x5f
        /*0046*/ 	.short	0x0101


	//----- nvinfo : EIATTR_VRC_CTA_INIT_COUNT
	.align		4
        /*0048*/ 	.byte	0x02, 0x4a
	.zero		1
	.zero		1


	//----- nvinfo : EIATTR_EXIT_INSTR_OFFSETS
	.align		4
        /*004c*/ 	.byte	0x04, 0x1c
        /*004e*/ 	.short	(.L_17 - .L_16)


	//   ....[0]....
.L_16:
        /*0050*/ 	.word	0x000000b0


	//   ....[1]....
        /*0054*/ 	.word	0x00001ea0


	//----- nvinfo : EIATTR_CRS_STACK_SIZE
	.align		4
.L_17:
        /*0058*/ 	.byte	0x04, 0x1e
        /*005a*/ 	.short	(.L_19 - .L_18)
.L_18:
        /*005c*/ 	.word	0x00000000


	//----- nvinfo : EIATTR_CBANK_PARAM_SIZE
	.align		4
.L_19:
        /*0060*/ 	.byte	0x03, 0x19
        /*0062*/ 	.short	0x0018


	//----- nvinfo : EIATTR_PARAM_CBANK
	.align		4
        /*0064*/ 	.byte	0x04, 0x0a
        /*0066*/ 	.short	(.L_21 - .L_20)
	.align		4
.L_20:
        /*0068*/ 	.word	index@(.nv.constant0.findMetricCenter)
        /*006c*/ 	.short	0x0380
        /*006e*/ 	.short	0x0018


	//----- nvinfo : EIATTR_SW_WAR
	.align		4
.L_21:
        /*0070*/ 	.byte	0x04, 0x36
        /*0072*/ 	.short	(.L_23 - .L_22)
.L_22:
        /*0074*/ 	.word	0x00000008
.L_23:


//--------------------- .nv.callgraph             --------------------------
	.section	.nv.callgraph,"",@"SHT_CUDA_CALLGRAPH"
	.align	4
	.sectionentsize	8
	.align		4
        /*0000*/ 	.word	0x00000000
	.align		4
        /*0004*/ 	.word	0xffffffff
	.align		4
        /*0008*/ 	.word	0x00000000
	.align		4
        /*000c*/ 	.word	0xfffffffe
	.align		4
        /*0010*/ 	.word	0x00000000
	.align		4
        /*0014*/ 	.word	0xfffffffd
	.align		4
        /*0018*/ 	.word	0x00000000
	.align		4
        /*001c*/ 	.word	0xfffffffc


//--------------------- .text.findMetricCenter    --------------------------
	.section	.text.findMetricCenter,"ax",@progbits
	.align	128
        .global         findMetricCenter
        .type           findMetricCenter,@function
        .size           findMetricCenter,(.L_x_59 - findMetricCenter)
        .other          findMetricCenter,@"STO_CUDA_ENTRY STV_DEFAULT"
findMetricCenter:
.text.findMetricCenter:
[----:B------:R-:W-:Y:S01]  /*0000*/  LDC R1, c[0x0][0x37c] ;  /* 0x0000df00ff017b82 */ /* 0x000fe20000000800 */
[----:B------:R-:W0:Y:S01]  /*0010*/  S2R R11, SR_CTAID.X ;  /* 0x00000000000b7919 */ /* 0x000e220000002500 */
[----:B------:R-:W0:Y:S06]  /*0020*/  LDCU UR8, c[0x0][0x388] ;  /* 0x00007100ff0877ac */ /* 0x000e2c0008000800 */
[----:B------:R-:W1:Y:S01]  /*0030*/  LDC.64 R20, c[0x0][0x390] ;  /* 0x0000e400ff147b82 */ /* 0x000e620000000a00 */
[----:B------:R-:W-:Y:S01]  /*0040*/  IMAD.MOV.U32 R2, RZ, RZ, -0x1 ;  /* 0xffffffffff027424 */ /* 0x000fe200078e00ff */
[----:B------:R-:W2:Y:S01]  /*0050*/  LDCU.64 UR6, c[0x0][0x358] ;  /* 0x00006b00ff0677ac */ /* 0x000ea20008000a00 */
[----:B------:R-:W-:Y:S01]  /*0060*/  IMAD.MOV.U32 R3, RZ, RZ, 0x7fefffff ;  /* 0x7fefffffff037424 */ /* 0x000fe200078e00ff */
[C---:B0-----:R-:W-:Y:S01]  /*0070*/  ISETP.GE.AND P0, PT, R11.reuse, UR8, PT ;  /* 0x000000080b007c0c */ /* 0x041fe2000bf06270 */
[----:B-1----:R-:W-:-:S05]  /*0080*/  IMAD.WIDE.U32 R20, R11, 0x10, R20 ;  /* 0x000000100b147825 */ /* 0x002fca00078e0014 */
[----:B--2---:R0:W-:Y:S04]  /*0090*/  STG.E.64 desc[UR6][R20.64], R2 ;  /* 0x0000000214007986 */ /* 0x0041e8000c101b06 */
[----:B------:R0:W-:Y:S03]  /*00a0*/  STG.E desc[UR6][R20.64+0x8], RZ ;  /* 0x000008ff14007986 */ /* 0x0001e6000c101906 */
[----:B------:R-:W-:Y:S05]  /*00b0*/  @P0 EXIT ;  /* 0x000000000000094d */ /* 0x000fea0003800000 */
[----:B------:R-:W1:Y:S01]  /*00c0*/  S2R R30, SR_TID.X ;  /* 0x00000000001e7919 */ /* 0x000e620000002100 */
[----:B------:R-:W2:Y:S01]  /*00d0*/  S2UR UR5, SR_CgaCtaId ;  /* 0x00000000000579c3 */ /* 0x000ea20000008800 */
[----:B------:R-:W-:-:S07]  /*00e0*/  UMOV UR4, 0x400 ;  /* 0x0000040000047882 */ /* 0x000fce0000000000 */
[----:B------:R-:W3:Y:S01]  /*00f0*/  LDC.64 R18, c[0x0][0x380] ;  /* 0x0000e000ff127b82 */ /* 0x000ee20000000a00 */
[----:B--2---:R-:W-:Y:S01]  /*0100*/  ULEA UR4, UR5, UR4, 0x18 ;  /* 0x0000000405047291 */ /* 0x004fe2000f8ec0ff */
[----:B-1----:R-:W-:Y:S01]  /*0110*/  LOP3.LUT R28, RZ, R30, RZ, 0x33, !PT ;  /* 0x0000001eff1c7212 */ /* 0x002fe200078e33ff */
[----:B---3--:R-:W-:-:S04]  /*0120*/  IMAD.WIDE.U32 R18, R30, 0x10, R18 ;  /* 0x000000101e127825 */ /* 0x008fc800078e0012 */
[----:B------:R-:W-:Y:S01]  /*0130*/  LEA R10, R30, UR4, 0x4 ;  /* 0x000000041e0a7c11 */ /* 0x000fe2000f8e20ff */
[----:B------:R-:W-:-:S05]  /*0140*/  VIADD R28, R28, UR8 ;  /* 0x000000081c1c7c36 */ /* 0x000fca0008000000 */
[----:B------:R-:W-:-:S07]  /*0150*/  LOP3.LUT R9, R28, 0xc00, RZ, 0xc0, !PT ;  /* 0x00000c001c097812 */ /* 0x000fce00078ec0ff */
.L_x_53:
[----:B------:R-:W1:Y:S01]  /*0160*/  LDCU UR4, c[0x0][0x388] ;  /* 0x00007100ff0477ac */ /* 0x000e620008000800 */
[----:B------:R2:W-:Y:S01]  /*0170*/  STS.64 [R10], RZ ;  /* 0x000000ff0a007388 */ /* 0x0005e20000000a00 */
[----:B------:R-:W-:Y:S01]  /*0180*/  BSSY.RECONVERGENT B0, `(.L_x_0) ;  /* 0x0000147000007945 */ /* 0x000fe20003800200 */
[----:B------:R-:W3:Y:S02]  /*0190*/  LDCU UR5, c[0x0][0x388] ;  /* 0x00007100ff0577ac */ /* 0x000ee40008000800 */
[----:B------:R2:W-:Y:S01]  /*01a0*/  STS [R10+0x8], RZ ;  /* 0x000008ff0a007388 */ /* 0x0005e20000000800 */
[----:B-1----:R-:W-:-:S13]  /*01b0*/  ISETP.GE.U32.AND P0, PT, R30, UR4, PT ;  /* 0x000000041e007c0c */ /* 0x002fda000bf06070 */
[----:B--23--:R-:W-:Y:S05]  /*01c0*/  @P0 BRA `(.L_x_1) ;  /* 0x0000001400080947 */ /* 0x00cfea0003800000 */
[----:B------:R-:W1:Y:S01]  /*01d0*/  LDC.64 R14, c[0x0][0x380] ;  /* 0x0000e000ff0e7b82 */ /* 0x000e620000000a00 */
[----:B------:R-:W-:Y:S01]  /*01e0*/  ISETP.NE.AND P0, PT, R9, 0xc00, PT ;  /* 0x00000c000900780c */ /* 0x000fe20003f05270 */
[----:B------:R-:W-:Y:S01]  /*01f0*/  BSSY.RECONVERGENT B2, `(.L_x_2) ;  /* 0x000008d000027945 */ /* 0x000fe20003800200 */
[----:B------:R-:W-:Y:S02]  /*0200*/  MOV R8, R30 ;  /* 0x0000001e00087202 */ /* 0x000fe40000000f00 */
[----:B------:R-:W-:Y:S01]  /*0210*/  CS2R R16, SRZ ;  /* 0x0000000000107805 */ /* 0x000fe2000001ff00 */
[----:B-1----:R-:W-:-:S08]  /*0220*/  IMAD.WIDE.U32 R14, R11, 0x10, R14 ;  /* 0x000000100b0e7825 */ /* 0x002fd000078e000e */
[----:B------:R-:W-:Y:S05]  /*0230*/  @!P0 BRA `(.L_x_3) ;  /* 0x0000000800208947 */ /* 0x000fea0003800000 */
[----:B------:R-:W-:Y:S01]  /*0240*/  ISETP.NE.AND P0, PT, R30, R11, PT ;  /* 0x0000000b1e00720c */ /* 0x000fe20003f05270 */
[----:B------:R-:W-:Y:S01]  /*0250*/  BSSY.RECONVERGENT B3, `(.L_x_4) ;  /* 0x000002b000037945 */ /* 0x000fe20003800200 */
[----:B------:R-:W-:-:S11]  /*0260*/  CS2R R16, SRZ ;  /* 0x0000000000107805 */ /* 0x000fd6000001ff00 */
[----:B------:R-:W-:Y:S05]  /*0270*/  @!P0 BRA `(.L_x_5) ;  /* 0x0000000000a08947 */ /* 0x000fea0003800000 */
[----:B------:R-:W2:Y:S04]  /*0280*/  LDG.E.64 R6, desc[UR6][R18.64+0x8] ;  /* 0x0000080612067981 */ /* 0x000ea8000c1e1b00 */
[----:B------:R-:W2:Y:S04]  /*0290*/  LDG.E.64 R12, desc[UR6][R14.64+0x8] ;  /* 0x000008060e0c7981 */ /* 0x000ea8000c1e1b00 */
[----:B0-----:R-:W3:Y:S04]  /*02a0*/  LDG.E.64 R2, desc[UR6][R18.64] ;  /* 0x0000000612027981 */ /* 0x001ee8000c1e1b00 */
[----:B------:R-:W3:Y:S01]  /*02b0*/  LDG.E.64 R4, desc[UR6][R14.64] ;  /* 0x000000060e047981 */ /* 0x000ee2000c1e1b00 */
[----:B--2---:R-:W-:-:S02]  /*02c0*/  DADD R6, R6, -R12 ;  /* 0x0000000006067229 */ /* 0x004fc4000000080c */
[----:B---3--:R-:W-:-:S06]  /*02d0*/  DADD R4, R2, -R4 ;  /* 0x0000000002047229 */ /* 0x008fcc0000000804 */
[----:B------:R-:W-:-:S08]  /*02e0*/  DMUL R6, R6, R6 ;  /* 0x0000000606067228 */ /* 0x000fd00000000000 */
[----:B------:R-:W-:-:S08]  /*02f0*/  DFMA R4, R4, R4, R6 ;  /* 0x000000040404722b */ /* 0x000fd00000000006 */
[----:B------:R-:W-:-:S14]  /*0300*/  DSETP.GT.AND P0, PT, R4, RZ, PT ;  /* 0x000000ff0400722a */ /* 0x000fdc0003f04000 */
[----:B------:R-:W-:Y:S05]  /*0310*/  @!P0 BRA `(.L_x_5) ;  /* 0x0000000000788947 */ /* 0x000fea0003800000 */
[----:B------:R-:W0:Y:S01]  /*0320*/  MUFU.RSQ64H R23, R5 ;  /* 0x0000000500177308 */ /* 0x000e220000001c00 */
[----:B------:R-:W-:Y:S01]  /*0330*/  VIADD R22, R5, 0xfcb00000 ;  /* 0xfcb0000005167836 */ /* 0x000fe20000000000 */
[----:B------:R-:W-:Y:S01]  /*0340*/  BSSY.RECONVERGENT B4, `(.L_x_6) ;  /* 0x0000017000047945 */ /* 0x000fe20003800200 */
[----:B------:R-:W-:Y:S02]  /*0350*/  IMAD.MOV.U32 R6, RZ, RZ, 0x0 ;  /* 0x00000000ff067424 */ /* 0x000fe400078e00ff */
[----:B------:R-:W-:Y:S01]  /*0360*/  IMAD.MOV.U32 R7, RZ, RZ, 0x3fd80000 ;  /* 0x3fd80000ff077424 */ /* 0x000fe200078e00ff */
[----:B------:R-:W-:Y:S01]  /*0370*/  ISETP.GE.U32.AND P0, PT, R22, 0x7ca00000, PT ;  /* 0x7ca000001600780c */ /* 0x000fe20003f06070 */
[----:B0-----:R-:W-:-:S08]  /*0380*/  DMUL R2, R22, R22 ;  /* 0x0000001616027228 */ /* 0x001fd00000000000 */
[----:B------:R-:W-:-:S08]  /*0390*/  DFMA R2, R4, -R2, 1 ;  /* 0x3ff000000402742b */ /* 0x000fd00000000802 */
[----:B------:R-:W-:Y:S02]  /*03a0*/  DFMA R6, R2, R6, 0.5 ;  /* 0x3fe000000206742b */ /* 0x000fe40000000006 */
[----:B------:R-:W-:-:S08]  /*03b0*/  DMUL R2, R22, R2 ;  /* 0x0000000216027228 */ /* 0x000fd00000000000 */
[----:B------:R-:W-:-:S08]  /*03c0*/  DFMA R16, R6, R2, R22 ;  /* 0x000000020610722b */ /* 0x000fd00000000016 */
[----:B------:R-:W-:Y:S02]  /*03d0*/  DMUL R12, R4, R16 ;  /* 0x00000010040c7228 */ /* 0x000fe40000000000 */
[----:B------:R-:W-:Y:S01]  /*03e0*/  IADD3 R7, PT, PT, R17, -0x100000, RZ ;  /* 0xfff0000011077810 */ /* 0x000fe20007ffe0ff */
[----:B------:R-:W-:-:S05]  /*03f0*/  IMAD.MOV.U32 R6, RZ, RZ, R16 ;  /* 0x000000ffff067224 */ /* 0x000fca00078e0010 */
[----:B------:R-:W-:-:S08]  /*0400*/  DFMA R2, R12, -R12, R4 ;  /* 0x8000000c0c02722b */ /* 0x000fd00000000004 */
[----:B------:R-:W-:Y:S01]  /*0410*/  DFMA R24, R2, R6, R12 ;  /* 0x000000060218722b */ /* 0x000fe2000000000c */
[----:B------:R-:W-:Y:S10]  /*0420*/  @!P0 BRA `(.L_x_7) ;  /* 0x0000000000208947 */ /* 0x000ff40003800000 */
[----:B------:R-:W-:Y:S01]  /*0430*/  IMAD.MOV.U32 R6, RZ, RZ, R16 ;  /* 0x000000ffff067224 */ /* 0x000fe200078e0010 */
[----:B------:R-:W-:Y:S01]  /*0440*/  MOV R23, R13 ;  /* 0x0000000d00177202 */ /* 0x000fe20000000f00 */
[----:B------:R-:W-:Y:S01]  /*0450*/  IMAD.MOV.U32 R0, RZ, RZ, R12 ;  /* 0x000000ffff007224 */ /* 0x000fe200078e000c */
[----:B------:R-:W-:Y:S01]  /*0460*/  MOV R26, 0x490 ;  /* 0x00000490001a7802 */ /* 0x000fe20000000f00 */
[----:B------:R-:W-:-:S07]  /*0470*/  IMAD.MOV.U32 R25, RZ, RZ, R7 ;  /* 0x000000ffff197224 */ /* 0x000fce00078e0007 */
[----:B------:R-:W-:Y:S05]  /*0480*/  CALL.REL.NOINC `($__internal_0_$__cuda_sm20_dsqrt_rn_f64_mediumpath_v1) ;  /* 0x0000001800887944 */ /* 0x000fea0003c00000 */
[----:B------:R-:W-:Y:S02]  /*0490*/  IMAD.MOV.U32 R24, RZ, RZ, R34 ;  /* 0x000000ffff187224 */ /* 0x000fe400078e0022 */
[----:B------:R-:W-:-:S07]  /*04a0*/  IMAD.MOV.U32 R25, RZ, RZ, R35 ;  /* 0x000000ffff197224 */ /* 0x000fce00078e0023 */
.L_x_7:
[----:B------:R-:W-:Y:S05]  /*04b0*/  BSYNC.RECONVERGENT B4 ;  /* 0x0000000000047941 */ /* 0x000fea0003800200 */
.L_x_6:
[----:B------:R1:W-:Y:S01]  /*04c0*/  STS.64 [R10], R24 ;  /* 0x000000180a007388 */ /* 0x0003e20000000a00 */
[----:B------:R-:W-:Y:S01]  /*04d0*/  MOV R16, R24 ;  /* 0x0000001800107202 */ /* 0x000fe20000000f00 */
[----:B------:R-:W-:Y:S02]  /*04e0*/  IMAD.MOV.U32 R17, RZ, RZ, R25 ;  /* 0x000000ffff117224 */ /* 0x000fe400078e0019 */
[----:B------:R1:W-:Y:S05]  /*04f0*/  STS [R10+0x8], R11 ;  /* 0x0000080b0a007388 */ /* 0x0003ea0000000800 */
.L_x_5:
[----:B------:R-:W-:Y:S05]  /*0500*/  BSYNC.RECONVERGENT B3 ;  /* 0x0000000000037941 */ /* 0x000fea0003800200 */
.L_x_4:
[----:B------:R-:W-:Y:S02]  /*0510*/  ISETP.NE.AND P0, PT, R9, RZ, PT ;  /* 0x000000ff0900720c */ /* 0x000fe40003f05270 */
[----:B------:R-:W-:-:S11]  /*0520*/  LOP3.LUT R8, R30, 0x400, RZ, 0xfc, !PT ;  /* 0x000004001e087812 */ /* 0x000fd600078efcff */
[----:B------:R-:W-:Y:S05]  /*0530*/  @!P0 BRA `(.L_x_3) ;  /* 0x0000000400608947 */ /* 0x000fea0003800000 */
[----:B------:R-:W-:Y:S01]  /*0540*/  ISETP.NE.AND P0, PT, R8, R11, PT ;  /* 0x0000000b0800720c */ /* 0x000fe20003f05270 */
[----:B------:R-:W-:-:S12]  /*0550*/  BSSY.RECONVERGENT B3, `(.L_x_8) ;  /* 0x0000029000037945 */ /* 0x000fd80003800200 */
[----:B------:R-:W-:Y:S05]  /*0560*/  @!P0 BRA `(.L_x_9) ;  /* 0x00000000009c8947 */ /* 0x000fea0003800000 */
[----:B------:R-:W2:Y:S04]  /*0570*/  LDG.E.64 R6, desc[UR6][R18.64+0x4008] ;  /* 0x0040080612067981 */ /* 0x000ea8000c1e1b00 */
[----:B------:R-:W2:Y:S04]  /*0580*/  LDG.E.64 R12, desc[UR6][R14.64+0x8] ;  /* 0x000008060e0c7981 */ /* 0x000ea8000c1e1b00 */
[----:B0-----:R-:W3:Y:S04]  /*0590*/  LDG.E.64 R2, desc[UR6][R18.64+0x4000] ;  /* 0x0040000612027981 */ /* 0x001ee8000c1e1b00 */
[----:B------:R-:W3:Y:S01]  /*05a0*/  LDG.E.64 R4, desc[UR6][R14.64] ;  /* 0x000000060e047981 */ /* 0x000ee2000c1e1b00 */
[----:B------:R-:W-:Y:S01]  /*05b0*/  BSSY.RECONVERGENT B4, `(.L_x_10) ;  /* 0x000001d000047945 */ /* 0x000fe20003800200 */
[----:B--2---:R-:W-:-:S02]  /*05c0*/  DADD R6, R6, -R12 ;  /* 0x0000000006067229 */ /* 0x004fc4000000080c */
[----:B---3--:R-:W-:-:S06]  /*05d0*/  DADD R4, R2, -R4 ;  /* 0x0000000002047229 */ /* 0x008fcc0000000804 */
[----:B------:R-:W-:-:S08]  /*05e0*/  DMUL R6, R6, R6 ;  /* 0x0000000606067228 */ /* 0x000fd00000000000 */
[----:B------:R-:W-:Y:S01]  /*05f0*/  DFMA R4, R4, R4, R6 ;  /* 0x000000040404722b */ /* 0x000fe20000000006 */
[----:B------:R-:W-:Y:S01]  /*0600*/  IMAD.MOV.U32 R6, RZ, RZ, 0x0 ;  /* 0x00000000ff067424 */ /* 0x000fe200078e00ff */
[----:B------:R-:W-:-:S04]  /*0610*/  MOV R7, 0x3fd80000 ;  /* 0x3fd8000000077802 */ /* 0x000fc80000000f00 */
[----:B------:R-:W0:Y:S04]  /*0620*/  MUFU.RSQ64H R23, R5 ;  /* 0x0000000500177308 */ /* 0x000e280000001c00 */
[----:B------:R-:W-:-:S05]  /*0630*/  VIADD R22, R5, 0xfcb00000 ;  /* 0xfcb0000005167836 */ /* 0x000fca0000000000 */
[----:B------:R-:W-:Y:S01]  /*0640*/  ISETP.GE.U32.AND P0, PT, R22, 0x7ca00000, PT ;  /* 0x7ca000001600780c */ /* 0x000fe20003f06070 */
[----:B0-----:R-:W-:-:S08]  /*0650*/  DMUL R2, R22, R22 ;  /* 0x0000001616027228 */ /* 0x001fd00000000000 */
[----:B------:R-:W-:-:S08]  /*0660*/  DFMA R2, R4, -R2, 1 ;  /* 0x3ff000000402742b */ /* 0x000fd00000000802 */
[----:B------:R-:W-:Y:S02]  /*0670*/  DFMA R6, R2, R6, 0.5 ;  /* 0x3fe000000206742b */ /* 0x000fe40000000006 */
[----:B------:R-:W-:-:S08]  /*0680*/  DMUL R2, R22, R2 ;  /* 0x0000000216027228 */ /* 0x000fd00000000000 */
[----:B------:R-:W-:-:S08]  /*0690*/  DFMA R26, R6, R2, R22 ;  /* 0x00000002061a722b */ /* 0x000fd00000000016 */
[----:B------:R-:W-:Y:S02]  /*06a0*/  DMUL R12, R4, R26 ;  /* 0x0000001a040c7228 */ /* 0x000fe40000000000 */
[----:B------:R-:W-:Y:S02]  /*06b0*/  VIADD R7, R27, 0xfff00000 ;  /* 0xfff000001b077836 */ /* 0x000fe40000000000 */
[----:B------:R-:W-:-:S04]  /*06c0*/  IMAD.MOV.U32 R6, RZ, RZ, R26 ;  /* 0x000000ffff067224 */ /* 0x000fc800078e001a */
[----:B------:R-:W-:-:S08]  /*06d0*/  DFMA R2, R12, -R12, R4 ;  /* 0x8000000c0c02722b */ /* 0x000fd00000000004 */
[----:B-1----:R-:W-:Y:S01]  /*06e0*/  DFMA R24, R2, R6, R12 ;  /* 0x000000060218722b */ /* 0x002fe2000000000c */
[----:B------:R-:W-:Y:S10]  /*06f0*/  @!P0 BRA `(.L_x_11) ;  /* 0x0000000000208947 */ /* 0x000ff40003800000 */
[----:B------:R-:W-:Y:S01]  /*0700*/  IMAD.MOV.U32 R6, RZ, RZ, R26 ;  /* 0x000000ffff067224 */ /* 0x000fe200078e001a */
[----:B------:R-:W-:Y:S01]  /*0710*/  MOV R0, R12 ;  /* 0x0000000c00007202 */ /* 0x000fe20000000f00 */
[----:B------:R-:W-:Y:S01]  /*0720*/  IMAD.MOV.U32 R23, RZ, RZ, R13 ;  /* 0x000000ffff177224 */ /* 0x000fe200078e000d */
[----:B------:R-:W-:Y:S01]  /*0730*/  MOV R26, 0x760 ;  /* 0x00000760001a7802 */ /* 0x000fe20000000f00 */
[----:B------:R-:W-:-:S07]  /*0740*/  IMAD.MOV.U32 R25, RZ, RZ, R7 ;  /* 0x000000ffff197224 */ /* 0x000fce00078e0007 */
[----:B------:R-:W-:Y:S05]  /*0750*/  CALL.REL.NOINC `($__internal_0_$__cuda_sm20_dsqrt_rn_f64_mediumpath_v1) ;  /* 0x0000001400d47944 */ /* 0x000fea0003c00000 */
[----:B------:R-:W-:Y:S01]  /*0760*/  IMAD.MOV.U32 R24, RZ, RZ, R34 ;  /* 0x000000ffff187224 */ /* 0x000fe200078e0022 */
[----:B------:R-:W-:-:S07]  /*0770*/  MOV R25, R35 ;  /* 0x0000002300197202 */ /* 0x000fce0000000f00 */
.L_x_11:
[----:B------:R-:W-:Y:S05]  /*0780*/  BSYNC.RECONVERGENT B4 ;  /* 0x0000000000047941 */ /* 0x000fea0003800200 */
.L_x_10:
[----:B------:R-:W-:-:S14]  /*0790*/  DSETP.GEU.AND P0, PT, R16, R24, PT ;  /* 0x000000181000722a */ /* 0x000fdc0003f0e000 */
[----:B------:R2:W-:Y:S01]  /*07a0*/  @!P0 STS.64 [R10], R24 ;  /* 0x000000180a008388 */ /* 0x0005e20000000a00 */
[----:B------:R-:W-:Y:S02]  /*07b0*/  @!P0 IMAD.MOV.U32 R16, RZ, RZ, R24 ;  /* 0x000000ffff108224 */ /* 0x000fe400078e0018 */
[----:B------:R-:W-:Y:S01]  /*07c0*/  @!P0 IMAD.MOV.U32 R17, RZ, RZ, R25 ;  /* 0x000000ffff118224 */ /* 0x000fe200078e0019 */
[----:B------:R2:W-:Y:S06]  /*07d0*/  @!P0 STS [R10+0x8], R11 ;  /* 0x0000080b0a008388 */ /* 0x0005ec0000000800 */
.L_x_9:
[----:B------:R-:W-:Y:S05]  /*07e0*/  BSYNC.RECONVERGENT B3 ;  /* 0x0000000000037941 */ /* 0x000fea0003800200 */
.L_x_8:
[----:B------:R-:W-:Y:S02]  /*07f0*/  ISETP.NE.AND P0, PT, R9, 0x400, PT ;  /* 0x000004000900780c */ /* 0x000fe40003f05270 */
[----:B------:R-:W-:-:S11]  /*0800*/  LOP3.LUT R8, R30, 0x800, RZ, 0xfc, !PT ;  /* 0x000008001e087812 */ /* 0x000fd600078efcff */
[----:B------:R-:W-:Y:S05]  /*0810*/  @!P0 BRA `(.L_x_3) ;  /* 0x0000000000a88947 */ /* 0x000fea0003800000 */
[----:B------:R-:W-:Y:S02]  /*0820*/  ISETP.NE.AND P0, PT, R8, R11, PT ;  /* 0x0000000b0800720c */ /* 0x000fe40003f05270 */
[----:B------:R-:W-:-:S11]  /*0830*/  LOP3.LUT R8, R30, 0xc00, RZ, 0xfc, !PT ;  /* 0x00000c001e087812 */ /* 0x000fd600078efcff */
[----:B------:R-:W-:Y:S05]  /*0840*/  @!P0 BRA `(.L_x_3) ;  /* 0x00000000009c8947 */ /* 0x000fea0003800000 */
[----:B------:R-:W3:Y:S04]  /*0850*/  LDG.E.64 R6, desc[UR6][R18.64+0x8008] ;  /* 0x0080080612067981 */ /* 0x000ee8000c1e1b00 */
[----:B------:R-:W3:Y:S04]  /*0860*/  LDG.E.64 R12, desc[UR6][R14.64+0x8] ;  /* 0x000008060e0c7981 */ /* 0x000ee8000c1e1b00 */
[----:B0-----:R-:W4:Y:S04]  /*0870*/  LDG.E.64 R2, desc[UR6][R18.64+0x8000] ;  /* 0x0080000612027981 */ /* 0x001f28000c1e1b00 */
[----:B------:R-:W4:Y:S01]  /*0880*/  LDG.E.64 R4, desc[UR6][R14.64] ;  /* 0x000000060e047981 */ /* 0x000f22000c1e1b00 */
[----:B------:R-:W-:Y:S01]  /*0890*/  BSSY.RECONVERGENT B3, `(.L_x_12) ;  /* 0x000001d000037945 */ /* 0x000fe20003800200 */
[----:B---3--:R-:W-:-:S02]  /*08a0*/  DADD R6, R6, -R12 ;  /* 0x0000000006067229 */ /* 0x008fc4000000080c */
[----:B----4-:R-:W-:-:S06]  /*08b0*/  DADD R4, R2, -R4 ;  /* 0x0000000002047229 */ /* 0x010fcc0000000804 */
[----:B------:R-:W-:-:S08]  /*08c0*/  DMUL R6, R6, R6 ;  /* 0x0000000606067228 */ /* 0x000fd00000000000 */
[----:B------:R-:W-:Y:S01]  /*08d0*/  DFMA R4, R4, R4, R6 ;  /* 0x000000040404722b */ /* 0x000fe20000000006 */
[----:B------:R-:W-:Y:S01]  /*08e0*/  MOV R6, 0x0 ;  /* 0x0000000000067802 */ /* 0x000fe20000000f00 */
[----:B------:R-:W-:-:S04]  /*08f0*/  IMAD.MOV.U32 R7, RZ, RZ, 0x3fd80000 ;  /* 0x3fd80000ff077424 */ /* 0x000fc800078e00ff */
        /* <DEDUP_REMOVED lines=12> */
[----:B-12---:R-:W-:Y:S01]  /*09c0*/  DFMA R24, R2, R6, R22 ;  /* 0x000000060218722b */ /* 0x006fe20000000016 */
[----:B------:R-:W-:Y:S10]  /*09d0*/  @!P0 BRA `(.L_x_13) ;  /* 0x0000000000208947 */ /* 0x000ff40003800000 */
[----:B------:R-:W-:Y:S01]  /*09e0*/  MOV R6, R26 ;  /* 0x0000001a00067202 */ /* 0x000fe20000000f00 */
[----:B------:R-:W-:Y:S01]  /*09f0*/  IMAD.MOV.U32 R0, RZ, RZ, R22 ;  /* 0x000000ffff007224 */ /* 0x000fe200078e0016 */
[----:B------:R-:W-:Y:S01]  /*0a00*/  MOV R26, 0xa40 ;  /* 0x00000a40001a7802 */ /* 0x000fe20000000f00 */
[----:B------:R-:W-:Y:S02]  /*0a10*/  IMAD.MOV.U32 R22, RZ, RZ, R12 ;  /* 0x000000ffff167224 */ /* 0x000fe400078e000c */
[----:B------:R-:W-:-:S07]  /*0a20*/  IMAD.MOV.U32 R25, RZ, RZ, R7 ;  /* 0x000000ffff197224 */ /* 0x000fce00078e0007 */
[----:B------:R-:W-:Y:S05]  /*0a30*/  CALL.REL.NOINC `($__internal_0_$__cuda_sm20_dsqrt_rn_f64_mediumpath_v1) ;  /* 0x00000014001c7944 */ /* 0x000fea0003c00000 */
[----:B------:R-:W-:Y:S01]  /*0a40*/  MOV R24, R34 ;  /* 0x0000002200187202 */ /* 0x000fe20000000f00 */
[----:B------:R-:W-:-:S07]  /*0a50*/  IMAD.MOV.U32 R25, RZ, RZ, R35 ;  /* 0x000000ffff197224 */ /* 0x000fce00078e0023 */
.L_x_13:
[----:B------:R-:W-:Y:S05]  /*0a60*/  BSYNC.RECONVERGENT B3 ;  /* 0x0000000000037941 */ /* 0x000fea0003800200 */
.L_x_12:
[----:B------:R-:W-:-:S14]  /*0a70*/  DSETP.GEU.AND P0, PT, R16, R24, PT ;  /* 0x000000181000722a */ /* 0x000fdc0003f0e000 */
[----:B------:R3:W-:Y:S01]  /*0a80*/  @!P0 STS.64 [R10], R24 ;  /* 0x000000180a008388 */ /* 0x0007e20000000a00 */
[----:B------:R-:W-:Y:S02]  /*0a90*/  @!P0 IMAD.MOV.U32 R16, RZ, RZ, R24 ;  /* 0x000000ffff108224 */ /* 0x000fe400078e0018 */
[----:B------:R-:W-:Y:S01]  /*0aa0*/  @!P0 IMAD.MOV.U32 R17, RZ, RZ, R25 ;  /* 0x000000ffff118224 */ /* 0x000fe200078e0019 */
[----:B------:R3:W-:Y:S06]  /*0ab0*/  @!P0 STS [R10+0x8], R11 ;  /* 0x0000080b0a008388 */ /* 0x0007ec0000000800 */
.L_x_3:
[----:B------:R-:W-:Y:S05]  /*0ac0*/  BSYNC.RECONVERGENT B2 ;  /* 0x0000000000027941 */ /* 0x000fea0003800200 */
.L_x_2:
[----:B------:R-:W-:-:S13]  /*0ad0*/  ISETP.GE.U32.AND P0, PT, R28, 0xc00, PT ;  /* 0x00000c001c00780c */ /* 0x000fda0003f06070 */
[----:B------:R-:W-:Y:S05]  /*0ae0*/  @!P0 BRA `(.L_x_1) ;  /* 0x0000000800c08947 */ /* 0x000fea0003800000 */
[----:B0-----:R-:W0:Y:S01]  /*0af0*/  LDC.64 R2, c[0x0][0x380] ;  /* 0x0000e000ff027b82 */ /* 0x001e220000000a00 */
[C---:B------:R-:W-:Y:S01]  /*0b00*/  IADD3 R7, PT, PT, R8.reuse, -R11, RZ ;  /* 0x8000000b08077210 */ /* 0x040fe20007ffe0ff */
[----:B0-----:R-:W-:-:S03]  /*0b10*/  IMAD.WIDE.U32 R2, R8, 0x10, R2 ;  /* 0x0000001008027825 */ /* 0x001fc600078e0002 */
[----:B------:R-:W-:-:S05]  /*0b20*/  IADD3 R12, P0, PT, R2, 0x8000, RZ ;  /* 0x00008000020c7810 */ /* 0x000fca0007f1e0ff */
[----:B------:R-:W-:-:S08]  /*0b30*/  IMAD.X R13, RZ, RZ, R3, P0 ;  /* 0x000000ffff0d7224 */ /* 0x000fd000000e0603 */
.L_x_30:
[----:B------:R-:W-:Y:S01]  /*0b40*/  ISETP.NE.AND P0, PT, R7, RZ, PT ;  /* 0x000000ff0700720c */ /* 0x000fe20003f05270 */
[----:B------:R-:W-:-:S12]  /*0b50*/  BSSY.RECONVERGENT B2, `(.L_x_14) ;  /* 0x0000026000027945 */ /* 0x000fd80003800200 */
[----:B0---4-:R-:W-:Y:S05]  /*0b60*/  @!P0 BRA `(.L_x_15) ;  /* 0x0000000000908947 */ /* 0x011fea0003800000 */
[----:B------:R-:W4:Y:S04]  /*0b70*/  LDG.E.64 R22, desc[UR6][R12.64+-0x7ff8] ;  /* 0xff8008060c167981 */ /* 0x000f28000c1e1b00 */
[----:B-123--:R-:W4:Y:S04]  /*0b80*/  LDG.E.64 R24, desc[UR6][R14.64+0x8] ;  /* 0x000008060e187981 */ /* 0x00ef28000c1e1b00 */
[----:B------:R-:W2:Y:S04]  /*0b90*/  LDG.E.64 R2, desc[UR6][R12.64+-0x8000] ;  /* 0xff8000060c027981 */ /* 0x000ea8000c1e1b00 */
[----:B------:R-:W2:Y:S01]  /*0ba0*/  LDG.E.64 R4, desc[UR6][R14.64] ;  /* 0x000000060e047981 */ /* 0x000ea2000c1e1b00 */
[----:B------:R-:W-:Y:S01]  /*0bb0*/  IMAD.MOV.U32 R32, RZ, RZ, 0x0 ;  /* 0x00000000ff207424 */ /* 0x000fe200078e00ff */
[----:B------:R-:W-:Y:S01]  /*0bc0*/  MOV R33, 0x3fd80000 ;  /* 0x3fd8000000217802 */ /* 0x000fe20000000f00 */
[----:B------:R-:W-:Y:S01]  /*0bd0*/  BSSY.RECONVERGENT B3, `(.L_x_16) ;  /* 0x0000018000037945 */ /* 0x000fe20003800200 */
[----:B----4-:R-:W-:-:S02]  /*0be0*/  DADD R22, R22, -R24 ;  /* 0x0000000016167229 */ /* 0x010fc40000000818 */
[----:B--2---:R-:W-:-:S06]  /*0bf0*/  DADD R4, R2, -R4 ;  /* 0x0000000002047229 */ /* 0x004fcc0000000804 */
[----:B------:R-:W-:-:S08]  /*0c00*/  DMUL R22, R22, R22 ;  /* 0x0000001616167228 */ /* 0x000fd00000000000 */
[----:B------:R-:W-:-:S06]  /*0c10*/  DFMA R4, R4, R4, R22 ;  /* 0x000000040404722b */ /* 0x000fcc0000000016 */
        /* <DEDUP_REMOVED lines=12> */
[----:B------:R-:W-:Y:S01]  /*0ce0*/  DFMA R34, R2, R24, R26 ;  /* 0x000000180222722b */ /* 0x000fe2000000001a */
[----:B------:R-:W-:Y:S10]  /*0cf0*/  @!P0 BRA `(.L_x_17) ;  /* 0x0000000000148947 */ /* 0x000ff40003800000 */
[----:B------:R-:W-:Y:S01]  /*0d00*/  MOV R0, R26 ;  /* 0x0000001a00007202 */ /* 0x000fe20000000f00 */
[----:B------:R-:W-:Y:S01]  /*0d10*/  IMAD.MOV.U32 R6, RZ, RZ, R32 ;  /* 0x000000ffff067224 */ /* 0x000fe200078e0020 */
[----:B------:R-:W-:Y:S01]  /*0d20*/  MOV R26, 0xd50 ;  /* 0x00000d50001a7802 */ /* 0x000fe20000000f00 */
[----:B------:R-:W-:-:S07]  /*0d30*/  IMAD.MOV.U32 R23, RZ, RZ, R27 ;  /* 0x000000ffff177224 */ /* 0x000fce00078e001b */
[----:B------:R-:W-:Y:S05]  /*0d40*/  CALL.REL.NOINC `($__internal_0_$__cuda_sm20_dsqrt_rn_f64_mediumpath_v1) ;  /* 0x0000001000587944 */ /* 0x000fea0003c00000 */
.L_x_17:
[----:B------:R-:W-:Y:S05]  /*0d50*/  BSYNC.RECONVERGENT B3 ;  /* 0x0000000000037941 */ /* 0x000fea0003800200 */
.L_x_16:
[----:B------:R-:W-:-:S14]  /*0d60*/  DSETP.GEU.AND P0, PT, R16, R34, PT ;  /* 0x000000221000722a */ /* 0x000fdc0003f0e000 */
[----:B------:R0:W-:Y:S01]  /*0d70*/  @!P0 STS.64 [R10], R34 ;  /* 0x000000220a008388 */ /* 0x0001e20000000a00 */
[----:B------:R-:W-:Y:S02]  /*0d80*/  @!P0 IMAD.MOV.U32 R16, RZ, RZ, R34 ;  /* 0x000000ffff108224 */ /* 0x000fe400078e0022 */
[----:B------:R-:W-:Y:S01]  /*0d90*/  @!P0 IMAD.MOV.U32 R17, RZ, RZ, R35 ;  /* 0x000000ffff118224 */ /* 0x000fe200078e0023 */
[----:B------:R0:W-:Y:S06]  /*0da0*/  @!P0 STS [R10+0x8], R11 ;  /* 0x0000080b0a008388 */ /* 0x0001ec0000000800 */
.L_x_15:
[----:B------:R-:W-:Y:S05]  /*0db0*/  BSYNC.RECONVERGENT B2 ;  /* 0x0000000000027941 */ /* 0x000fea0003800200 */
.L_x_14:
[----:B------:R-:W-:Y:S01]  /*0dc0*/  IADD3 R0, PT, PT, R8, 0x400, RZ ;  /* 0x0000040008007810 */ /* 0x000fe20007ffe0ff */
[----:B------:R-:W-:Y:S03]  /*0dd0*/  BSSY.RECONVERGENT B2, `(.L_x_18) ;  /* 0x0000027000027945 */ /* 0x000fe60003800200 */
[----:B------:R-:W-:-:S13]  /*0de0*/  ISETP.NE.AND P0, PT, R0, R11, PT ;  /* 0x0000000b0000720c */ /* 0x000fda0003f05270 */
[----:B------:R-:W-:Y:S05]  /*0df0*/  @!P0 BRA `(.L_x_19) ;  /* 0x0000000000908947 */ /* 0x000fea0003800000 */
[----:B------:R-:W4:Y:S04]  /*0e00*/  LDG.E.64 R22, desc[UR6][R12.64+-0x3ff8] ;  /* 0xffc008060c167981 */ /* 0x000f28000c1e1b00 */
[----:B-123--:R-:W4:Y:S04]  /*0e10*/  LDG.E.64 R24, desc[UR6][R14.64+0x8] ;  /* 0x000008060e187981 */ /* 0x00ef28000c1e1b00 */
[----:B------:R-:W2:Y:S04]  /*0e20*/  LDG.E.64 R2, desc[UR6][R12.64+-0x4000] ;  /* 0xffc000060c027981 */ /* 0x000ea8000c1e1b00 */
[----:B------:R-:W2:Y:S01]  /*0e30*/  LDG.E.64 R4, desc[UR6][R14.64] ;  /* 0x000000060e047981 */ /* 0x000ea2000c1e1b00 */
[----:B------:R-:W-:Y:S01]  /*0e40*/  IMAD.MOV.U32 R32, RZ, RZ, 0x0 ;  /* 0x00000000ff207424 */ /* 0x000fe200078e00ff */
[----:B------:R-:W-:Y:S01]  /*0e50*/  BSSY.RECONVERGENT B3, `(.L_x_20) ;  /* 0x0000019000037945 */ /* 0x000fe20003800200 */
[----:B------:R-:W-:Y:S01]  /*0e60*/  IMAD.MOV.U32 R33, RZ, RZ, 0x3fd80000 ;  /* 0x3fd80000ff217424 */ /* 0x000fe200078e00ff */
[----:B----4-:R-:W-:-:S02]  /*0e70*/  DADD R22, R22, -R24 ;  /* 0x0000000016167229 */ /* 0x010fc40000000818 */
[----:B--2---:R-:W-:-:S06]  /*0e80*/  DADD R4, R2, -R4 ;  /* 0x0000000002047229 */ /* 0x004fcc0000000804 */
[----:B------:R-:W-:-:S08]  /*0e90*/  DMUL R22, R22, R22 ;  /* 0x0000001616167228 */ /* 0x000fd00000000000 */
[----:B------:R-:W-:-:S06]  /*0ea0*/  DFMA R4, R4, R4, R22 ;  /* 0x000000040404722b */ /* 0x000fcc0000000016 */
[----:B------:R-:W1:Y:S04]  /*0eb0*/  MUFU.RSQ64H R27, R5 ;  /* 0x00000005001b7308 */ /* 0x000e680000001c00 */
[----:B------:R-:W-:-:S05]  /*0ec0*/  VIADD R26, R5, 0xfcb00000 ;  /* 0xfcb00000051a7836 */ /* 0x000fca0000000000 */
[----:B------:R-:W-:Y:S01]  /*0ed0*/  ISETP.GE.U32.AND P0, PT, R26, 0x7ca00000, PT ;  /* 0x7ca000001a00780c */ /* 0x000fe20003f06070 */
[----:B-1----:R-:W-:-:S08]  /*0ee0*/  DMUL R2, R26, R26 ;  /* 0x0000001a1a027228 */ /* 0x002fd00000000000 */
        /* <DEDUP_REMOVED lines=8> */
[----:B0-----:R-:W-:Y:S01]  /*0f70*/  DFMA R34, R2, R24, R22 ;  /* 0x000000180222722b */ /* 0x001fe20000000016 */
[----:B------:R-:W-:Y:S10]  /*0f80*/  @!P0 BRA `(.L_x_21) ;  /* 0x0000000000148947 */ /* 0x000ff40003800000 */
[----:B------:R-:W-:Y:S01]  /*0f90*/  IMAD.MOV.U32 R0, RZ, RZ, R22 ;  /* 0x000000ffff007224 */ /* 0x000fe200078e0016 */
[----:B------:R-:W-:Y:S01]  /*0fa0*/  MOV R22, R26 ;  /* 0x0000001a00167202 */ /* 0x000fe20000000f00 */
[----:B------:R-:W-:Y:S01]  /*0fb0*/  IMAD.MOV.U32 R6, RZ, RZ, R32 ;  /* 0x000000ffff067224 */ /* 0x000fe200078e0020 */
[----:B------:R-:W-:-:S07]  /*0fc0*/  MOV R26, 0xfe0 ;  /* 0x00000fe0001a7802 */ /* 0x000fce0000000f00 */
[----:B------:R-:W-:Y:S05]  /*0fd0*/  CALL.REL.NOINC `($__internal_0_$__cuda_sm20_dsqrt_rn_f64_mediumpath_v1) ;  /* 0x0000000c00b47944 */ /* 0x000fea0003c00000 */
.L_x_21:
[----:B------:R-:W-:Y:S05]  /*0fe0*/  BSYNC.RECONVERGENT B3 ;  /* 0x0000000000037941 */ /* 0x000fea0003800200 */
.L_x_20:
[----:B------:R-:W-:-:S14]  /*0ff0*/  DSETP.GEU.AND P0, PT, R16, R34, PT ;  /* 0x000000221000722a */ /* 0x000fdc0003f0e000 */
[----:B------:R4:W-:Y:S01]  /*1000*/  @!P0 STS.64 [R10], R34 ;  /* 0x000000220a008388 */ /* 0x0009e20000000a00 */
[----:B------:R-:W-:Y:S02]  /*1010*/  @!P0 IMAD.MOV.U32 R16, RZ, RZ, R34 ;  /* 0x000000ffff108224 */ /* 0x000fe400078e0022 */
[----:B------:R-:W-:Y:S01]  /*1020*/  @!P0 IMAD.MOV.U32 R17, RZ, RZ, R35 ;  /* 0x000000ffff118224 */ /* 0x000fe200078e0023 */
[----:B------:R4:W-:Y:S06]  /*1030*/  @!P0 STS [R10+0x8], R11 ;  /* 0x0000080b0a008388 */ /* 0x0009ec0000000800 */
.L_x_19:
[----:B------:R-:W-:Y:S05]  /*1040*/  BSYNC.RECONVERGENT B2 ;  /* 0x0000000000027941 */ /* 0x000fea0003800200 */
.L_x_18:
[----:B------:R-:W-:Y:S01]  /*1050*/  VIADD R0, R8, 0x800 ;  /* 0x0000080008007836 */ /* 0x000fe20000000000 */
[----:B------:R-:W-:Y:S04]  /*1060*/  BSSY.RECONVERGENT B2, `(.L_x_22) ;  /* 0x0000028000027945 */ /* 0x000fe80003800200 */
[----:B------:R-:W-:-:S13]  /*1070*/  ISETP.NE.AND P0, PT, R0, R11, PT ;  /* 0x0000000b0000720c */ /* 0x000fda0003f05270 */
[----:B------:R-:W-:Y:S05]  /*1080*/  @!P0 BRA `(.L_x_23) ;  /* 0x0000000000948947 */ /* 0x000fea0003800000 */
[----:B------:R-:W5:Y:S04]  /*1090*/  LDG.E.64 R22, desc[UR6][R12.64+0x8] ;  /* 0x000008060c167981 */ /* 0x000f68000c1e1b00 */
[----:B-123--:R-:W5:Y:S04]  /*10a0*/  LDG.E.64 R24, desc[UR6][R14.64+0x8] ;  /* 0x000008060e187981 */ /* 0x00ef68000c1e1b00 */
[----:B------:R-:W2:Y:S04]  /*10b0*/  LDG.E.64 R2, desc[UR6][R12.64] ;  /* 0x000000060c027981 */ /* 0x000ea8000c1e1b00 */
[----:B------:R-:W2:Y:S01]  /*10c0*/  LDG.E.64 R4, desc[UR6][R14.64] ;  /* 0x000000060e047981 */ /* 0x000ea2000c1e1b00 */
[----:B------:R-:W-:Y:S01]  /*10d0*/  IMAD.MOV.U32 R32, RZ, RZ, 0x0 ;  /* 0x00000000ff207424 */ /* 0x000fe200078e00ff */
[----:B------:R-:W-:Y:S01]  /*10e0*/  BSSY.RECONVERGENT B3, `(.L_x_24) ;  /* 0x000001a000037945 */ /* 0x000fe20003800200 */
[----:B------:R-:W-:Y:S01]  /*10f0*/  IMAD.MOV.U32 R33, RZ, RZ, 0x3fd80000 ;  /* 0x3fd80000ff217424 */ /* 0x000fe200078e00ff */
[----:B-----5:R-:W-:-:S02]  /*1100*/  DADD R22, R22, -R24 ;  /* 0x0000000016167229 */ /* 0x020fc40000000818 */
[----:B--2---:R-:W-:-:S06]  /*1110*/  DADD R4, R2, -R4 ;  /* 0x0000000002047229 */ /* 0x004fcc0000000804 */
[----:B------:R-:W-:-:S08]  /*1120*/  DMUL R22, R22, R22 ;  /* 0x0000001616167228 */ /* 0x000fd00000000000 */
[----:B------:R-:W-:-:S06]  /*1130*/  DFMA R4, R4, R4, R22 ;  /* 0x000000040404722b */ /* 0x000fcc0000000016 */
[----:B------:R-:W1:Y:S04]  /*1140*/  MUFU.RSQ64H R23, R5 ;  /* 0x0000000500177308 */ /* 0x000e680000001c00 */
[----:B------:R-:W-:-:S04]  /*1150*/  IADD3 R22, PT, PT, R5, -0x3500000, RZ ;  /* 0xfcb0000005167810 */ /* 0x000fc80007ffe0ff */
[----:B------:R-:W-:Y:S02]  /*1160*/  ISETP.GE.U32.AND P0, PT, R22, 0x7ca00000, PT ;  /* 0x7ca000001600780c */ /* 0x000fe40003f06070 */
[----:B-1----:R-:W-:-:S08]  /*1170*/  DMUL R2, R22, R22 ;  /* 0x0000001616027228 */ /* 0x002fd00000000000 */
[----:B------:R-:W-:-:S08]  /*1180*/  DFMA R2, R4, -R2, 1 ;  /* 0x3ff000000402742b */ /* 0x000fd00000000802 */
[----:B------:R-:W-:Y:S02]  /*1190*/  DFMA R32, R2, R32, 0.5 ;  /* 0x3fe000000220742b */ /* 0x000fe40000000020 */
[----:B------:R-:W-:-:S08]  /*11a0*/  DMUL R2, R22, R2 ;  /* 0x0000000216027228 */ /* 0x000fd00000000000 */
[----:B------:R-:W-:-:S08]  /*11b0*/  DFMA R32, R32, R2, R22 ;  /* 0x000000022020722b */ /* 0x000fd00000000016 */
[----:B------:R-:W-:Y:S02]  /*11c0*/  DMUL R24, R4, R32 ;  /* 0x0000002004187228 */ /* 0x000fe40000000000 */
[----:B------:R-:W-:Y:S01]  /*11d0*/  VIADD R27, R33, 0xfff00000 ;  /* 0xfff00000211b7836 */ /* 0x000fe20000000000 */
[----:B------:R-:W-:-:S05]  /*11e0*/  MOV R26, R32 ;  /* 0x00000020001a7202 */ /* 0x000fca0000000f00 */
[----:B------:R-:W-:-:S08]  /*11f0*/  DFMA R2, R24, -R24, R4 ;  /* 0x800000181802722b */ /* 0x000fd00000000004 */
[----:B0---4-:R-:W-:Y:S01]  /*1200*/  DFMA R34, R2, R26, R24 ;  /* 0x0000001a0222722b */ /* 0x011fe20000000018 */
[----:B------:R-:W-:Y:S10]  /*1210*/  @!P0 BRA `(.L_x_25) ;  /* 0x0000000000188947 */ /* 0x000ff40003800000 */
[----:B------:R-:W-:Y:S01]  /*1220*/  IMAD.MOV.U32 R23, RZ, RZ, R25 ;  /* 0x000000ffff177224 */ /* 0x000fe200078e0019 */
[----:B------:R-:W-:Y:S01]  /*1230*/  MOV R25, R27 ;  /* 0x0000001b00197202 */ /* 0x000fe20000000f00 */
[----:B------:R-:W-:Y:S01]  /*1240*/  IMAD.MOV.U32 R6, RZ, RZ, R32 ;  /* 0x000000ffff067224 */ /* 0x000fe200078e0020 */
[----:B------:R-:W-:Y:S01]  /*1250*/  MOV R26, 0x1280 ;  /* 0x00001280001a7802 */ /* 0x000fe20000000f00 */
[----:B------:R-:W-:-:S07]  /*1260*/  IMAD.MOV.U32 R0, RZ, RZ, R24 ;  /* 0x000000ffff007224 */ /* 0x000fce00078e0018 */
[----:B------:R-:W-:Y:S05]  /*1270*/  CALL.REL.NOINC `($__internal_0_$__cuda_sm20_dsqrt_rn_f64_mediumpath_v1) ;  /* 0x0000000c000c7944 */ /* 0x000fea0003c00000 */
.L_x_25:
[----:B------:R-:W-:Y:S05]  /*1280*/  BSYNC.RECONVERGENT B3 ;  /* 0x0000000000037941 */ /* 0x000fea0003800200 */
.L_x_24:
[----:B------:R-:W-:-:S14]  /*1290*/  DSETP.GEU.AND P0, PT, R16, R34, PT ;  /* 0x000000221000722a */ /* 0x000fdc0003f0e000 */
[----:B------:R0:W-:Y:S01]  /*12a0*/  @!P0 STS.64 [R10], R34 ;  /* 0x000000220a008388 */ /* 0x0001e20000000a00 */
[----:B------:R-:W-:Y:S02]  /*12b0*/  @!P0 IMAD.MOV.U32 R16, RZ, RZ, R34 ;  /* 0x000000ffff108224 */ /* 0x000fe400078e0022 */
[----:B------:R-:W-:Y:S01]  /*12c0*/  @!P0 IMAD.MOV.U32 R17, RZ, RZ, R35 ;  /* 0x000000ffff118224 */ /* 0x000fe200078e0023 */
[----:B------:R0:W-:Y:S06]  /*12d0*/  @!P0 STS [R10+0x8], R11 ;  /* 0x0000080b0a008388 */ /* 0x0001ec0000000800 */
.L_x_23:
[----:B------:R-:W-:Y:S05]  /*12e0*/  BSYNC.RECONVERGENT B2 ;  /* 0x0000000000027941 */ /* 0x000fea0003800200 */
.L_x_22:
[----:B------:R-:W-:Y:S01]  /*12f0*/  IADD3 R0, PT, PT, R8, 0xc00, RZ ;  /* 0x00000c0008007810 */ /* 0x000fe20007ffe0ff */
[----:B------:R-:W-:Y:S03]  /*1300*/  BSSY.RECONVERGENT B2, `(.L_x_26) ;  /* 0x0000028000027945 */ /* 0x000fe60003800200 */
[----:B------:R-:W-:-:S13]  /*1310*/  ISETP.NE.AND P0, PT, R0, R11, PT ;  /* 0x0000000b0000720c */ /* 0x000fda0003f05270 */
[----:B------:R-:W-:Y:S05]  /*1320*/  @!P0 BRA `(.L_x_27) ;  /* 0x0000000000948947 */ /* 0x000fea0003800000 */
[----:B------:R-:W5:Y:S04]  /*1330*/  LDG.E.64 R22, desc[UR6][R12.64+0x4008] ;  /* 0x004008060c167981 */ /* 0x000f68000c1e1b00 */
[----:B-123--:R-:W5:Y:S04]  /*1340*/  LDG.E.64 R24, desc[UR6][R14.64+0x8] ;  /* 0x000008060e187981 */ /* 0x00ef68000c1e1b00 */
[----:B------:R-:W2:Y:S04]  /*1350*/  LDG.E.64 R2, desc[UR6][R12.64+0x4000] ;  /* 0x004000060c027981 */ /* 0x000ea8000c1e1b00 */
[----:B------:R-:W2:Y:S01]  /*1360*/  LDG.E.64 R4, desc[UR6][R14.64] ;  /* 0x000000060e047981 */ /* 0x000ea2000c1e1b00 */
[----:B------:R-:W-:Y:S01]  /*1370*/  IMAD.MOV.U32 R32, RZ, RZ, 0x0 ;  /* 0x00000000ff207424 */ /* 0x000fe200078e00ff */
[----:B------:R-:W-:Y:S01]  /*1380*/  MOV R33, 0x3fd80000 ;  /* 0x3fd8000000217802 */ /* 0x000fe20000000f00 */
[----:B------:R-:W-:Y:S01]  /*1390*/  BSSY.RECONVERGENT B3, `(.L_x_28) ;  /* 0x0000019000037945 */ /* 0x000fe20003800200 */
[----:B-----5:R-:W-:-:S02]  /*13a0*/  DADD R22, R22, -R24 ;  /* 0x0000000016167229 */ /* 0x020fc40000000818 */
        /* <DEDUP_REMOVED lines=15> */
[----:B0---4-:R-:W-:Y:S01]  /*14a0*/  DFMA R34, R2, R26, R24 ;  /* 0x0000001a0222722b */ /* 0x011fe20000000018 */
[----:B------:R-:W-:Y:S10]  /*14b0*/  @!P0 BRA `(.L_x_29) ;  /* 0x0000000000188947 */ /* 0x000ff40003800000 */
[----:B------:R-:W-:Y:S01]  /*14c0*/  IMAD.MOV.U32 R23, RZ, RZ, R25 ;  /* 0x000000ffff177224 */ /* 0x000fe200078e0019 */
[----:B------:R-:W-:Y:S01]  /*14d0*/  MOV R6, R32 ;  /* 0x0000002000067202 */ /* 0x000fe20000000f00 */
[----:B------:R-:W-:Y:S01]  /*14e0*/  IMAD.MOV.U32 R0, RZ, RZ, R24 ;  /* 0x000000ffff007224 */ /* 0x000fe200078e0018 */
[----:B------:R-:W-:Y:S02]  /*14f0*/  MOV R25, R27 ;  /* 0x0000001b00197202 */ /* 0x000fe40000000f00 */
[----:B------:R-:W-:-:S07]  /*1500*/  MOV R26, 0x1520 ;  /* 0x00001520001a7802 */ /* 0x000fce0000000f00 */
[----:B------:R-:W-:Y:S05]  /*1510*/  CALL.REL.NOINC `($__internal_0_$__cuda_sm20_dsqrt_rn_f64_mediumpath_v1) ;  /* 0x0000000800647944 */ /* 0x000fea0003c00000 */
.L_x_29:
[----:B------:R-:W-:Y:S05]  /*1520*/  BSYNC.RECONVERGENT B3 ;  /* 0x0000000000037941 */ /* 0x000fea0003800200 */
.L_x_28:
[----:B------:R-:W-:-:S14]  /*1530*/  DSETP.GEU.AND P0, PT, R16, R34, PT ;  /* 0x000000221000722a */ /* 0x000fdc0003f0e000 */
[----:B------:R0:W-:Y:S01]  /*1540*/  @!P0 STS.64 [R10], R34 ;  /* 0x000000220a008388 */ /* 0x0001e20000000a00 */
[----:B------:R-:W-:Y:S02]  /*1550*/  @!P0 IMAD.MOV.U32 R16, RZ, RZ, R34 ;  /* 0x000000ffff108224 */ /* 0x000fe400078e0022 */
[----:B------:R-:W-:Y:S01]  /*1560*/  @!P0 IMAD.MOV.U32 R17, RZ, RZ, R35 ;  /* 0x000000ffff118224 */ /* 0x000fe200078e0023 */
[----:B------:R0:W-:Y:S06]  /*1570*/  @!P0 STS [R10+0x8], R11 ;  /* 0x0000080b0a008388 */ /* 0x0001ec0000000800 */
.L_x_27:
[----:B------:R-:W-:Y:S05]  /*1580*/  BSYNC.RECONVERGENT B2 ;  /* 0x0000000000027941 */ /* 0x000fea0003800200 */
.L_x_26:
[----:B------:R-:W-:Y:S01]  /*1590*/  IADD3 R8, PT, PT, R8, 0x1000, RZ ;  /* 0x0000100008087810 */ /* 0x000fe20007ffe0ff */
[----:B------:R-:W-:Y:S01]  /*15a0*/  VIADD R7, R7, 0x1000 ;  /* 0x0000100007077836 */ /* 0x000fe20000000000 */
[----:B------:R-:W-:Y:S02]  /*15b0*/  IADD3 R12, P1, PT, R12, 0x10000, RZ ;  /* 0x000100000c0c7810 */ /* 0x000fe40007f3e0ff */
[----:B------:R-:W-:-:S03]  /*15c0*/  ISETP.GE.AND P0, PT, R8, UR5, PT ;  /* 0x0000000508007c0c */ /* 0x000fc6000bf06270 */
[----:B------:R-:W-:-:S10]  /*15d0*/  IMAD.X R13, RZ, RZ, R13, P1 ;  /* 0x000000ffff0d7224 */ /* 0x000fd400008e060d */
[----:B------:R-:W-:Y:S05]  /*15e0*/  @!P0 BRA `(.L_x_30) ;  /* 0xfffffff400548947 */ /* 0x000fea000383ffff */
.L_x_1:
[----:B------:R-:W-:Y:S05]  /*15f0*/  BSYNC.RECONVERGENT B0 ;  /* 0x0000000000007941 */ /* 0x000fea0003800200 */
.L_x_0:
[C---:B------:R-:W-:Y:S01]  /*1600*/  ISETP.GT.U32.AND P5, PT, R30.reuse, 0x1ff, PT ;  /* 0x000001ff1e00780c */ /* 0x040fe20003fa4070 */
[----:B------:R-:W-:Y:S01]  /*1610*/  BAR.SYNC.DEFER_BLOCKING 0x0 ;  /* 0x0000000000007b1d */ /* 0x000fe20000010000 */
[C---:B------:R-:W-:Y:S02]  /*1620*/  ISETP.GT.U32.AND P6, PT, R30.reuse, 0xff, PT ;  /* 0x000000ff1e00780c */ /* 0x040fe40003fc4070 */
[C---:B------:R-:W-:Y:S02]  /*1630*/  ISETP.GT.U32.AND P0, PT, R30.reuse, 0x7f, PT ;  /* 0x0000007f1e00780c */ /* 0x040fe40003f04070 */
[C---:B------:R-:W-:Y:S01]  /*1640*/  ISETP.GT.U32.AND P1, PT, R30.reuse, 0x3f, PT ;  /* 0x0000003f1e00780c */ /* 0x040fe20003f24070 */
[----:B------:R-:W-:Y:S01]  /*1650*/  BSSY.RECONVERGENT B0, `(.L_x_31) ;  /* 0x000000b000007945 */ /* 0x000fe20003800200 */
[C---:B------:R-:W-:Y:S02]  /*1660*/  ISETP.GT.U32.AND P2, PT, R30.reuse, 0x1f, PT ;  /* 0x0000001f1e00780c */ /* 0x040fe40003f44070 */
[----:B------:R-:W-:-:S02]  /*1670*/  ISETP.GT.U32.AND P3, PT, R30, 0xf, PT ;  /* 0x0000000f1e00780c */ /* 0x000fc40003f64070 */
[----:B------:R-:W-:Y:S01]  /*1680*/  ISETP.GT.U32.AND P4, PT, R30, 0x7, PT ;  /* 0x000000071e00780c */ /* 0x000fe20003f84070 */
[----:B------:R-:W-:-:S12]  /*1690*/  @P5 BRA `(.L_x_32) ;  /* 0x0000000000185947 */ /* 0x000fd80003800000 */
[----:B0-----:R-:W-:Y:S04]  /*16a0*/  LDS.64 R2, [R10] ;  /* 0x000000000a027984 */ /* 0x001fe80000000a00 */
[----:B------:R-:W0:Y:S02]  /*16b0*/  LDS.64 R4, [R10+0x2000] ;  /* 0x002000000a047984 */ /* 0x000e240000000a00 */
[----:B0-----:R-:W-:-:S14]  /*16c0*/  DSETP.GEU.AND P5, PT, R2, R4, PT ;  /* 0x000000040200722a */ /* 0x001fdc0003fae000 */
[----:B------:R-:W0:Y:S04]  /*16d0*/  @!P5 LDS R3, [R10+0x2008] ;  /* 0x002008000a03d984 */ /* 0x000e280000000800 */
[----:B------:R0:W-:Y:S04]  /*16e0*/  @!P5 STS.64 [R10], R4 ;  /* 0x000000040a00d388 */ /* 0x0001e80000000a00 */
[----:B0-----:R0:W-:Y:S02]  /*16f0*/  @!P5 STS [R10+0x8], R3 ;  /* 0x000008030a00d388 */ /* 0x0011e40000000800 */
.L_x_32:
[----:B------:R-:W-:Y:S05]  /*1700*/  BSYNC.RECONVERGENT B0 ;  /* 0x0000000000007941 */ /* 0x000fea0003800200 */
.L_x_31:
[----:B------:R-:W-:Y:S01]  /*1710*/  BAR.SYNC.DEFER_BLOCKING 0x0 ;  /* 0x0000000000007b1d */ /* 0x000fe20000010000 */
[----:B------:R-:W-:-:S05]  /*1720*/  ISETP.GT.U32.AND P5, PT, R30, 0x3, PT ;  /* 0x000000031e00780c */ /* 0x000fca0003fa4070 */
[----:B------:R-:W-:Y:S04]  /*1730*/  BSSY.RECONVERGENT B0, `(.L_x_33) ;  /* 0x0000008000007945 */ /* 0x000fe80003800200 */
[----:B------:R-:W-:Y:S05]  /*1740*/  @P6 BRA `(.L_x_34) ;  /* 0x0000000000186947 */ /* 0x000fea0003800000 */
[----:B0-----:R-:W-:Y:S04]  /*1750*/  LDS.64 R2, [R10] ;  /* 0x000000000a027984 */ /* 0x001fe80000000a00 */
[----:B------:R-:W0:Y:S02]  /*1760*/  LDS.64 R4, [R10+0x1000] ;  /* 0x001000000a047984 */ /* 0x000e240000000a00 */
[----:B0-----:R-:W-:-:S14]  /*1770*/  DSETP.GEU.AND P6, PT, R2, R4, PT ;  /* 0x000000040200722a */ /* 0x001fdc0003fce000 */
[----:B------:R-:W0:Y:S04]  /*1780*/  @!P6 LDS R3, [R10+0x1008] ;  /* 0x001008000a03e984 */ /* 0x000e280000000800 */
[----:B------:R0:W-:Y:S04]  /*1790*/  @!P6 STS.64 [R10], R4 ;  /* 0x000000040a00e388 */ /* 0x0001e80000000a00 */
[----:B0-----:R0:W-:Y:S02]  /*17a0*/  @!P6 STS [R10+0x8], R3 ;  /* 0x000008030a00e388 */ /* 0x0011e40000000800 */
.L_x_34:
[----:B------:R-:W-:Y:S05]  /*17b0*/  BSYNC.RECONVERGENT B0 ;  /* 0x0000000000007941 */ /* 0x000fea0003800200 */
.L_x_33:
        /* <DEDUP_REMOVED lines=10> */
.L_x_36:
[----:B------:R-:W-:Y:S05]  /*1860*/  BSYNC.RECONVERGENT B0 ;  /* 0x0000000000007941 */ /* 0x000fea0003800200 */
.L_x_35:
[----:B------:R-:W-:Y:S01]  /*1870*/  BAR.SYNC.DEFER_BLOCKING 0x0 ;  /* 0x0000000000007b1d */ /* 0x000fe20000010000 */
[----:B------:R-:W-:-:S05]  /*1880*/  ISETP.NE.AND P0, PT, R30, RZ, PT ;  /* 0x000000ff1e00720c */ /* 0x000fca0003f05270 */
        /* <DEDUP_REMOVED lines=8> */
.L_x_38:
[----:B------:R-:W-:Y:S05]  /*1910*/  BSYNC.RECONVERGENT B0 ;  /* 0x0000000000007941 */ /* 0x000fea0003800200 */
.L_x_37:
[----:B------:R-:W-:Y:S06]  /*1920*/  BAR.SYNC.DEFER_BLOCKING 0x0 ;  /* 0x0000000000007b1d */ /* 0x000fec0000010000 */
        /* <DEDUP_REMOVED lines=8> */
.L_x_40:
[----:B------:R-:W-:Y:S05]  /*19b0*/  BSYNC.RECONVERGENT B0 ;  /* 0x0000000000007941 */ /* 0x000fea0003800200 */
.L_x_39:
        /* <DEDUP_REMOVED lines=9> */
.L_x_42:
[----:B------:R-:W-:Y:S05]  /*1a50*/  BSYNC.RECONVERGENT B0 ;  /* 0x0000000000007941 */ /* 0x000fea0003800200 */
.L_x_41:
        /* <DEDUP_REMOVED lines=9> */
.L_x_44:
[----:B------:R-:W-:Y:S05]  /*1af0*/  BSYNC.RECONVERGENT B0 ;  /* 0x0000000000007941 */ /* 0x000fea0003800200 */
.L_x_43:
        /* <DEDUP_REMOVED lines=9> */
.L_x_46:
[----:B------:R-:W-:Y:S05]  /*1b90*/  BSYNC.RECONVERGENT B0 ;  /* 0x0000000000007941 */ /* 0x000fea0003800200 */
.L_x_45:
        /* <DEDUP_REMOVED lines=9> */
.L_x_48:
[----:B------:R-:W-:Y:S05]  /*1c30*/  BSYNC.RECONVERGENT B0 ;  /* 0x0000000000007941 */ /* 0x000fea0003800200 */
.L_x_47:
[----:B------:R-:W-:Y:S06]  /*1c40*/  BAR.SYNC.DEFER_BLOCKING 0x0 ;  /* 0x0000000000007b1d */ /* 0x000fec0000010000 */
[----:B------:R-:W-:Y:S04]  /*1c50*/  BSSY.RECONVERGENT B0, `(.L_x_49) ;  /* 0x000000b000007945 */ /* 0x000fe80003800200 */
[----:B------:R-:W-:Y:S05]  /*1c60*/  @P0 BRA `(.L_x_50) ;  /* 0x0000000000240947 */ /* 0x000fea0003800000 */
[----:B------:R-:W5:Y:S01]  /*1c70*/  S2UR UR5, SR_CgaCtaId ;  /* 0x00000000000579c3 */ /* 0x000f620000008800 */
[----:B------:R-:W-:Y:S01]  /*1c80*/  UMOV UR4, 0x400 ;  /* 0x0000040000047882 */ /* 0x000fe20000000000 */
[----:B0-----:R-:W-:Y:S01]  /*1c90*/  LDS.64 R2, [R10] ;  /* 0x000000000a027984 */ /* 0x001fe20000000a00 */
[----:B-----5:R-:W-:-:S09]  /*1ca0*/  ULEA UR4, UR5, UR4, 0x18 ;  /* 0x0000000405047291 */ /* 0x020fd2000f8ec0ff */
[----:B------:R-:W0:Y:S02]  /*1cb0*/  LDS.64 R4, [UR4+0x10] ;  /* 0x00001004ff047984 */ /* 0x000e240008000a00 */
[----:B0-----:R-:W-:-:S14]  /*1cc0*/  DSETP.GEU.AND P1, PT, R2, R4, PT ;  /* 0x000000040200722a */ /* 0x001fdc0003f2e000 */
[----:B------:R-:W-:Y:S04]  /*1cd0*/  @!P1 STS.64 [R10], R4 ;  /* 0x000000040a009388 */ /* 0x000fe80000000a00 */
[----:B------:R-:W0:Y:S04]  /*1ce0*/  @!P1 LDS R3, [UR4+0x18] ;  /* 0x00001804ff039984 */ /* 0x000e280008000800 */
[----:B0-----:R0:W-:Y:S02]  /*1cf0*/  @!P1 STS [R10+0x8], R3 ;  /* 0x000008030a009388 */ /* 0x0011e40000000800 */
.L_x_50:
[----:B------:R-:W-:Y:S05]  /*1d00*/  BSYNC.RECONVERGENT B0 ;  /* 0x0000000000007941 */ /* 0x000fea0003800200 */
.L_x_49:
[----:B------:R-:W-:Y:S06]  /*1d10*/  BAR.SYNC.DEFER_BLOCKING 0x0 ;  /* 0x0000000000007b1d */ /* 0x000fec0000010000 */
[----:B------:R-:W-:Y:S04]  /*1d20*/  BSSY.RECONVERGENT B0, `(.L_x_51) ;  /* 0x0000012000007945 */ /* 0x000fe80003800200 */
[----:B------:R-:W-:Y:S05]  /*1d30*/  @P0 BRA `(.L_x_52) ;  /* 0x0000000000400947 */ /* 0x000fea0003800000 */
[----:B0-----:R-:W5:Y:S01]  /*1d40*/  LDG.E.64 R2, desc[UR6][R20.64] ;  /* 0x0000000614027981 */ /* 0x001f62000c1e1b00 */
[----:B------:R-:W0:Y:S01]  /*1d50*/  S2UR UR5, SR_CgaCtaId ;  /* 0x00000000000579c3 */ /* 0x000e220000008800 */
[----:B------:R-:W-:Y:S02]  /*1d60*/  UMOV UR4, 0x400 ;  /* 0x0000040000047882 */ /* 0x000fe40000000000 */
[----:B0-----:R-:W-:-:S09]  /*1d70*/  ULEA UR4, UR5, UR4, 0x18 ;  /* 0x0000000405047291 */ /* 0x001fd2000f8ec0ff */
[----:B------:R-:W5:Y:S02]  /*1d80*/  LDS.64 R4, [UR4] ;  /* 0x00000004ff047984 */ /* 0x000f640008000a00 */
[----:B-----5:R-:W-:-:S14]  /*1d90*/  DSETP.GT.AND P0, PT, R2, R4, PT ;  /* 0x000000040200722a */ /* 0x020fdc0003f04000 */
[----:B------:R-:W0:Y:S04]  /*1da0*/  @P0 LDS R7, [UR4+0x8] ;  /* 0x00000804ff070984 */ /* 0x000e280008000800 */
[----:B------:R0:W-:Y:S04]  /*1db0*/  @P0 STG.E.64 desc[UR6][R20.64], R4 ;  /* 0x0000000414000986 */ /* 0x0001e8000c101b06 */
[----:B0-----:R0:W-:Y:S01]  /*1dc0*/  @P0 STG.E desc[UR6][R20.64+0x8], R7 ;  /* 0x0000080714000986 */ /* 0x0011e2000c101906 */
[----:B------:R-:W-:Y:S05]  /*1dd0*/  @P0 BRA `(.L_x_52) ;  /* 0x0000000000180947 */ /* 0x000fea0003800000 */
[----:B------:R-:W-:-:S14]  /*1de0*/  DSETP.NEU.AND P0, PT, R2, R4, PT ;  /* 0x000000040200722a */ /* 0x000fdc0003f0d000 */
[----:B------:R-:W-:Y:S05]  /*1df0*/  @P0 BRA `(.L_x_52) ;  /* 0x0000000000100947 */ /* 0x000fea0003800000 */
[----:B------:R-:W5:Y:S04]  /*1e00*/  LDG.E R0, desc[UR6][R20.64+0x8] ;  /* 0x0000080614007981 */ /* 0x000f68000c1e1900 */
[----:B------:R-:W5:Y:S02]  /*1e10*/  LDS R3, [UR4+0x8] ;  /* 0x00000804ff037984 */ /* 0x000f640008000800 */
[----:B-----5:R-:W-:-:S13]  /*1e20*/  ISETP.GT.AND P0, PT, R0, R3, PT ;  /* 0x000000030000720c */ /* 0x020fda0003f04270 */
[----:B------:R0:W-:Y:S02]  /*1e30*/  @P0 STG.E desc[UR6][R20.64+0x8], R3 ;  /* 0x0000080314000986 */ /* 0x0001e4000c101906 */
.L_x_52:
[----:B------:R-:W-:Y:S05]  /*1e40*/  BSYNC.RECONVERGENT B0 ;  /* 0x0000000000007941 */ /* 0x000fea0003800200 */
.L_x_51:
[----:B------:R-:W0:Y:S01]  /*1e50*/  LDC R0, c[0x0][0x370] ;  /* 0x0000dc00ff007b82 */ /* 0x000e220000000800 */
[----:B------:R-:W5:Y:S01]  /*1e60*/  LDCU UR4, c[0x0][0x388] ;  /* 0x00007100ff0477ac */ /* 0x000f620008000800 */
[----:B01234-:R-:W-:-:S04]  /*1e70*/  IADD3 R11, PT, PT, R0, R11, RZ ;  /* 0x0000000b000b7210 */ /* 0x01ffc80007ffe0ff */
[----:B-----5:R-:W-:-:S13]  /*1e80*/  ISETP.GE.AND P0, PT, R11, UR4, PT ;  /* 0x000000040b007c0c */ /* 0x020fda000bf06270 */
[----:B------:R-:W-:Y:S05]  /*1e90*/  @!P0 BRA `(.L_x_53) ;  /* 0xffffffe000b08947 */ /* 0x000fea000383ffff */
[----:B------:R-:W-:Y:S05]  /*1ea0*/  EXIT ;  /* 0x000000000000794d */ /* 0x000fea0003800000 */
        .weak           $__internal_0_$__cuda_sm20_dsqrt_rn_f64_mediumpath_v1
        .type           $__internal_0_$__cuda_sm20_dsqrt_rn_f64_mediumpath_v1,@function
        .size           $__internal_0_$__cuda_sm20_dsqrt_rn_f64_mediumpath_v1,(.L_x_59 - $__internal_0_$__cuda_sm20_dsqrt_rn_f64_mediumpath_v1)
$__internal_0_$__cuda_sm20_dsqrt_rn_f64_mediumpath_v1:
[----:B------:R-:W-:Y:S01]  /*1eb0*/  ISETP.GE.U32.AND P0, PT, R22, -0x3400000, PT ;  /* 0xfcc000001600780c */ /* 0x000fe20003f06070 */
[----:B------:R-:W-:Y:S01]  /*1ec0*/  BSSY.RECONVERGENT B1, `(.L_x_54) ;  /* 0x0000025000017945 */ /* 0x000fe20003800200 */
[----:B------:R-:W-:Y:S02]  /*1ed0*/  IMAD.MOV.U32 R24, RZ, RZ, R6 ;  /* 0x000000ffff187224 */ /* 0x000fe400078e0006 */
[----:B------:R-:W-:-:S09]  /*1ee0*/  IMAD.MOV.U32 R22, RZ, RZ, R0 ;  /* 0x000000ffff167224 */ /* 0x000fd200078e0000 */
[----:B------:R-:W-:Y:S05]  /*1ef0*/  @!P0 BRA `(.L_x_55) ;  /* 0x0000000000208947 */ /* 0x000fea0003800000 */
[----:B------:R-:W-:-:S10]  /*1f00*/  DFMA.RM R2, R2, R24, R22 ;  /* 0x000000180202722b */ /* 0x000fd40000004016 */
[----:B------:R-:W-:-:S04]  /*1f10*/  IADD3 R22, P0, PT, R2, 0x1, RZ ;  /* 0x0000000102167810 */ /* 0x000fc80007f1e0ff */
[----:B------:R-:W-:-:S06]  /*1f20*/  IADD3.X R23, PT, PT, RZ, R3, RZ, P0, !PT ;  /* 0x00000003ff177210 */ /* 0x000fcc00007fe4ff */
[----:B------:R-:W-:-:S08]  /*1f30*/  DFMA.RP R4, -R2, R22, R4 ;  /* 0x000000160204722b */ /* 0x000fd00000008104 */
[----:B------:R-:W-:-:S06]  /*1f40*/  DSETP.GT.AND P0, PT, R4, RZ, PT ;  /* 0x000000ff0400722a */ /* 0x000fcc0003f04000 */
[----:B------:R-:W-:Y:S02]  /*1f50*/  FSEL R2, R22, R2, P0 ;  /* 0x0000000216027208 */ /* 0x000fe40000000000 */
[----:B------:R-:W-:Y:S01]  /*1f60*/  FSEL R3, R23, R3, P0 ;  /* 0x0000000317037208 */ /* 0x000fe20000000000 */
[----:B------:R-:W-:Y:S06]  /*1f70*/  BRA `(.L_x_56) ;  /* 0x0000000000647947 */ /* 0x000fec0003800000 */
.L_x_55:
[----:B------:R-:W-:-:S14]  /*1f80*/  DSETP.NE.AND P0, PT, R4, RZ, PT ;  /* 0x000000ff0400722a */ /* 0x000fdc0003f05000 */
[----:B------:R-:W-:Y:S05]  /*1f90*/  @!P0 BRA `(.L_x_57) ;  /* 0x0000000000588947 */ /* 0x000fea0003800000 */
[----:B------:R-:W-:-:S13]  /*1fa0*/  ISETP.GE.AND P0, PT, R5, RZ, PT ;  /* 0x000000ff0500720c */ /* 0x000fda0003f06270 */
[----:B------:R-:W-:Y:S02]  /*1fb0*/  @!P0 IMAD.MOV.U32 R2, RZ, RZ, 0x0 ;  /* 0x00000000ff028424 */ /* 0x000fe400078e00ff */
[----:B------:R-:W-:Y:S01]  /*1fc0*/  @!P0 IMAD.MOV.U32 R3, RZ, RZ, -0x80000 ;  /* 0xfff80000ff038424 */ /* 0x000fe200078e00ff */
[----:B------:R-:W-:Y:S06]  /*1fd0*/  @!P0 BRA `(.L_x_56) ;  /* 0x00000000004c8947 */ /* 0x000fec0003800000 */
[----:B------:R-:W-:-:S13]  /*1fe0*/  ISETP.GT.AND P0, PT, R5, 0x7fefffff, PT ;  /* 0x7fefffff0500780c */ /* 0x000fda0003f04270 */
[----:B------:R-:W-:Y:S05]  /*1ff0*/  @P0 BRA `(.L_x_57) ;  /* 0x0000000000400947 */ /* 0x000fea0003800000 */
[----:B------:R-:W-:Y:S01]  /*2000*/  DMUL R4, R4, 8.11296384146066816958e+31 ;  /* 0x4690000004047828 */ /* 0x000fe20000000000 */
[----:B------:R-:W-:Y:S01]  /*2010*/  MOV R2, RZ ;  /* 0x000000ff00027202 */ /* 0x000fe20000000f00 */
[----:B------:R-:W-:Y:S02]  /*2020*/  IMAD.MOV.U32 R22, RZ, RZ, 0x0 ;  /* 0x00000000ff167424 */ /* 0x000fe400078e00ff */
[----:B------:R-:W-:Y:S02]  /*2030*/  IMAD.MOV.U32 R23, RZ, RZ, 0x3fd80000 ;  /* 0x3fd80000ff177424 */ /* 0x000fe400078e00ff */
[----:B------:R-:W0:Y:S02]  /*2040*/  MUFU.RSQ64H R3, R5 ;  /* 0x0000000500037308 */ /* 0x000e240000001c00 */
[----:B0-----:R-:W-:-:S08]  /*2050*/  DMUL R24, R2, R2 ;  /* 0x0000000202187228 */ /* 0x001fd00000000000 */
[----:B------:R-:W-:-:S08]  /*2060*/  DFMA R24, R4, -R24, 1 ;  /* 0x3ff000000418742b */ /* 0x000fd00000000818 */
[----:B------:R-:W-:Y:S02]  /*2070*/  DFMA R22, R24, R22, 0.5 ;  /* 0x3fe000001816742b */ /* 0x000fe40000000016 */
[----:B------:R-:W-:-:S08]  /*2080*/  DMUL R24, R2, R24 ;  /* 0x0000001802187228 */ /* 0x000fd00000000000 */
[----:B------:R-:W-:-:S08]  /*2090*/  DFMA R22, R22, R24, R2 ;  /* 0x000000181616722b */ /* 0x000fd00000000002 */
[----:B------:R-:W-:Y:S02]  /*20a0*/  DMUL R2, R4, R22 ;  /* 0x0000001604027228 */ /* 0x000fe40000000000 */
[----:B------:R-:W-:-:S06]  /*20b0*/  IADD3 R23, PT, PT, R23, -0x100000, RZ ;  /* 0xfff0000017177810 */ /* 0x000fcc0007ffe0ff */
[----:B------:R-:W-:-:S08]  /*20c0*/  DFMA R24, R2, -R2, R4 ;  /* 0x800000020218722b */ /* 0x000fd00000000004 */
[----:B------:R-:W-:-:S10]  /*20d0*/  DFMA R2, R22, R24, R2 ;  /* 0x000000181602722b */ /* 0x000fd40000000002 */
[----:B------:R-:W-:Y:S01]  /*20e0*/  VIADD R3, R3, 0xfcb00000 ;  /* 0xfcb0000003037836 */ /* 0x000fe20000000000 */
[----:B------:R-:W-:Y:S06]  /*20f0*/  BRA `(.L_x_56) ;  /* 0x0000000000047947 */ /* 0x000fec0003800000 */
.L_x_57:
[----:B------:R-:W-:-:S11]  /*2100*/  DADD R2, R4, R4 ;  /* 0x0000000004027229 */ /* 0x000fd60000000004 */
.L_x_56:
[----:B------:R-:W-:Y:S05]  /*2110*/  BSYNC.RECONVERGENT B1 ;  /* 0x0000000000017941 */ /* 0x000fea0003800200 */
.L_x_54:
[----:B------:R-:W-:Y:S01]  /*2120*/  IMAD.MOV.U32 R27, RZ, RZ, 0x0 ;  /* 0x00000000ff1b7424 */ /* 0x000fe200078e00ff */
[----:B------:R-:W-:Y:S01]  /*2130*/  MOV R35, R3 ;  /* 0x0000000300237202 */ /* 0x000fe20000000f00 */
[----:B------:R-:W-:Y:S02]  /*2140*/  IMAD.MOV.U32 R34, RZ, RZ, R2 ;  /* 0x000000ffff227224 */ /* 0x000fe400078e0002 */
[----:B------:R-:W-:Y:S05]  /*2150*/  RET.REL.NODEC R26 `(findMetricCenter) ;  /* 0xffffffdc1aa87950 */ /* 0x000fea0003c3ffff */
.L_x_58:
[----:B------:R-:W-:-:S00]  /*2160*/  BRA `(.L_x_58) ;  /* 0xfffffffc00fc7947 */ /* 0x000fc0000383ffff */
[----:B------:R-:W-:-:S00]  /*2170*/  NOP ;  /* 0x0000000000007918 */ /* 0x000fc00000000000 */
        /* <DEDUP_REMOVED lines=8> */
.L_x_59:


//--------------------- .nv.shared.findMetricCenter --------------------------
	.section	.nv.shared.findMetricCenter,"aw",@nobits
	.sectionflags	@""
	.align	8
.nv.shared.findMetricCenter:
	.zero		17408


//--------------------- .nv.shared.reserved.0     --------------------------
	.section	.nv.shared.reserved.0,"aw",@nobits
	.weak		__nv_reservedSMEM_offset_0_alias
	.size		__nv_reservedSMEM_offset_0_alias, 0, 64
	.other		__nv_reservedSMEM_offset_0_alias,@"STO_CUDA_RESERVED_SHARED STV_DEFAULT"
__nv_reservedSMEM_offset_0_alias:
	.zero		0
	.zero		64


//--------------------- .nv.constant0.findMetricCenter --------------------------
	.section	.nv.constant0.findMetricCenter,"a",@progbits
	.sectionflags	@""
	.align	4
.nv.constant0.findMetricCenter:
	.zero		920


//--------------------- SYMBOLS --------------------------

	.type		.nv.reservedSmem.offset0,@object
	.size		.nv.reservedSmem.offset0,0x4
	.type		.nv.reservedSmem.cap,@object
	.size		.nv.reservedSmem.cap,0x4
